	.headerflags	@"EF_CUDA_TEXMODE_UNIFIED EF_CUDA_64BIT_ADDRESS EF_CUDA_ACCELERATORS EF_CUDA_SM90 EF_CUDA_VIRTUAL_SM(EF_CUDA_SM90)"
	.elftype	@"ET_EXEC"


//--------------------- .nv.info                  --------------------------
	.section	.nv.info,"",@"SHT_CUDA_INFO"
	.align	4


	//----- nvinfo : EIATTR_REGCOUNT
	.align		4
        /*0000*/ 	.byte	0x04, 0x2f
        /*0002*/ 	.short	(.L_1 - .L_0)
	.align		4
.L_0:
        /*0004*/ 	.word	index@(triton_poi_fused_avg_pool2d_convolution_28)
        /*0008*/ 	.word	0x00000040


	//----- nvinfo : EIATTR_MIN_STACK_SIZE
	.align		4
.L_1:
        /*000c*/ 	.byte	0x04, 0x12
        /*000e*/ 	.short	(.L_3 - .L_2)
	.align		4
.L_2:
        /*0010*/ 	.word	index@(triton_poi_fused_avg_pool2d_convolution_28)
        /*0014*/ 	.word	0x00000000


	//----- nvinfo : EIATTR_FRAME_SIZE
	.align		4
.L_3:
        /*0018*/ 	.byte	0x04, 0x11
        /*001a*/ 	.short	(.L_5 - .L_4)
	.align		4
.L_4:
        /*001c*/ 	.word	index@(triton_poi_fused_avg_pool2d_convolution_28)
        /*0020*/ 	.word	0x00000000


	//----- nvinfo : EIATTR_MIN_STACK_SIZE
	.align		4
.L_5:
        /*0024*/ 	.byte	0x04, 0x12
        /*0026*/ 	.short	(.L_7 - .L_6)
	.align		4
.L_6:
        /*0028*/ 	.word	index@(triton_poi_fused_avg_pool2d_convolution_28)
        /*002c*/ 	.word	0x00000000
.L_7:


//--------------------- .nv.info.triton_poi_fused_avg_pool2d_convolution_28 --------------------------
	.section	.nv.info.triton_poi_fused_avg_pool2d_convolution_28,"",@"SHT_CUDA_INFO"
	.sectionflags	@""
	.align	4


	//----- nvinfo : EIATTR_CUDA_API_VERSION
	.align		4
        /*0000*/ 	.byte	0x04, 0x37
        /*0002*/ 	.short	(.L_9 - .L_8)
.L_8:
        /*0004*/ 	.word	0x0000007c


	//----- nvinfo : EIATTR_KPARAM_INFO
	.align		4
.L_9:
        /*0008*/ 	.byte	0x04, 0x17
        /*000a*/ 	.short	(.L_11 - .L_10)
.L_10:
        /*000c*/ 	.word	0x00000000
        /*0010*/ 	.short	0x0006
        /*0012*/ 	.short	0x002c
        /*0014*/ 	.byte	0x00, 0xf0, 0x11, 0x00


	//----- nvinfo : EIATTR_KPARAM_INFO
	.align		4
.L_11:
        /*0018*/ 	.byte	0x04, 0x17
        /*001a*/ 	.short	(.L_13 - .L_12)
.L_12:
        /*001c*/ 	.word	0x00000000
        /*0020*/ 	.short	0x0005
        /*0022*/ 	.short	0x0028
        /*0024*/ 	.byte	0x00, 0xf0, 0x11, 0x00


	//----- nvinfo : EIATTR_KPARAM_INFO
	.align		4
.L_13:
        /*0028*/ 	.byte	0x04, 0x17
        /*002a*/ 	.short	(.L_15 - .L_14)
.L_14:
        /*002c*/ 	.word	0x00000000
        /*0030*/ 	.short	0x0004
        /*0032*/ 	.short	0x0020
        /*0034*/ 	.byte	0x00, 0xf4, 0x21, 0x00


	//----- nvinfo : EIATTR_KPARAM_INFO
	.align		4
.L_15:
        /*0038*/ 	.byte	0x04, 0x17
        /*003a*/ 	.short	(.L_17 - .L_16)
.L_16:
        /*003c*/ 	.word	0x00000000
        /*0040*/ 	.short	0x0003
        /*0042*/ 	.short	0x0018
        /*0044*/ 	.byte	0x00, 0xf4, 0x21, 0x00


	//----- nvinfo : EIATTR_KPARAM_INFO
	.align		4
.L_17:
        /*0048*/ 	.byte	0x04, 0x17
        /*004a*/ 	.short	(.L_19 - .L_18)
.L_18:
        /*004c*/ 	.word	0x00000000
        /*0050*/ 	.short	0x0002
        /*0052*/ 	.short	0x0010
        /*0054*/ 	.byte	0x00, 0xf4, 0x21, 0x00


	//----- nvinfo : EIATTR_KPARAM_INFO
	.align		4
.L_19:
        /*0058*/ 	.byte	0x04, 0x17
        /*005a*/ 	.short	(.L_21 - .L_20)
.L_20:
        /*005c*/ 	.word	0x00000000
        /*0060*/ 	.short	0x0001
        /*0062*/ 	.short	0x0008
        /*0064*/ 	.byte	0x00, 0xf4, 0x21, 0x00


	//----- nvinfo : EIATTR_KPARAM_INFO
	.align		4
.L_21:
        /*0068*/ 	.byte	0x04, 0x17
        /*006a*/ 	.short	(.L_23 - .L_22)
.L_22:
        /*006c*/ 	.word	0x00000000
        /*0070*/ 	.short	0x0000
        /*0072*/ 	.short	0x0000
        /*0074*/ 	.byte	0x00, 0xf4, 0x21, 0x00


	//----- nvinfo : EIATTR_SPARSE_MMA_MASK
	.align		4
.L_23:
        /*0078*/ 	.byte	0x03, 0x50
        /*007a*/ 	.short	0x0000


	//----- nvinfo : EIATTR_MAXREG_COUNT
	.align		4
        /*007c*/ 	.byte	0x03, 0x1b
        /*007e*/ 	.short	0x00ff


	//----- nvinfo : EIATTR_EXIT_INSTR_OFFSETS
	.align		4
        /*0080*/ 	.byte	0x04, 0x1c
        /*0082*/ 	.short	(.L_25 - .L_24)


	//   ....[0]....
.L_24:
        /*0084*/ 	.word	0x00004490


	//   ....[1]....
        /*0088*/ 	.word	0x000044d0


	//----- nvinfo : EIATTR_REQNTID
	.align		4
.L_25:
        /*008c*/ 	.byte	0x04, 0x10
        /*008e*/ 	.short	(.L_27 - .L_26)
.L_26:
        /*0090*/ 	.word	0x00000100
        /*0094*/ 	.word	0x00000001
        /*0098*/ 	.word	0x00000001


	//----- nvinfo : EIATTR_CBANK_PARAM_SIZE
	.align		4
.L_27:
        /*009c*/ 	.byte	0x03, 0x19
        /*009e*/ 	.short	0x0030


	//----- nvinfo : EIATTR_PARAM_CBANK
	.align		4
        /*00a0*/ 	.byte	0x04, 0x0a
        /*00a2*/ 	.short	(.L_29 - .L_28)
	.align		4
.L_28:
        /*00a4*/ 	.word	index@(.nv.constant0.triton_poi_fused_avg_pool2d_convolution_28)
        /*00a8*/ 	.short	0x0210
        /*00aa*/ 	.short	0x0030


	//----- nvinfo : EIATTR_SW_WAR
	.align		4
.L_29:
        /*00ac*/ 	.byte	0x04, 0x36
        /*00ae*/ 	.short	(.L_31 - .L_30)
.L_30:
        /*00b0*/ 	.word	0x00000008
.L_31:


//--------------------- .nv.callgraph             --------------------------
	.section	.nv.callgraph,"",@"SHT_CUDA_CALLGRAPH"
	.align	4
	.sectionentsize	8
	.align		4
        /*0000*/ 	.word	0x00000000
	.align		4
        /*0004*/ 	.word	0xffffffff
	.align		4
        /*0008*/ 	.word	0x00000000
	.align		4
        /*000c*/ 	.word	0xfffffffe
	.align		4
        /*0010*/ 	.word	0x00000000
	.align		4
        /*0014*/ 	.word	0xfffffffd
	.align		4
        /*0018*/ 	.word	0x00000000
	.align		4
        /*001c*/ 	.word	0xfffffffc


//--------------------- .text.triton_poi_fused_avg_pool2d_convolution_28 --------------------------
	.section	.text.triton_poi_fused_avg_pool2d_convolution_28,"ax",@progbits
	.sectionflags	@"SHF_BARRIERS=1"
	.align	128
        .global         triton_poi_fused_avg_pool2d_convolution_28
        .type           triton_poi_fused_avg_pool2d_convolution_28,@function
        .size           triton_poi_fused_avg_pool2d_convolution_28,(.L_x_1 - triton_poi_fused_avg_pool2d_convolution_28)
        .other          triton_poi_fused_avg_pool2d_convolution_28,@"STO_CUDA_ENTRY STV_DEFAULT"
triton_poi_fused_avg_pool2d_convolution_28:
.text.triton_poi_fused_avg_pool2d_convolution_28:
[----:B------:R-:W0:Y:S01]  /*0000*/  LDC R1, c[0x0][0x28] ;  /* 0x00000a00ff017b82 */ /* 0x000e220000000800 */
[----:B------:R-:W1:Y:S07]  /*0010*/  S2R R43, SR_TID.X ;  /* 0x00000000002b7919 */ /* 0x000e6e0000002100 */
[----:B------:R-:W2:Y:S01]  /*0020*/  S2UR UR19, SR_CTAID.Y ;  /* 0x00000000001379c3 */ /* 0x000ea20000002600 */
[----:B------:R-:W1:Y:S07]  /*0030*/  S2R R42, SR_CTAID.X ;  /* 0x00000000002a7919 */ /* 0x000e6e0000002500 */
[----:B------:R-:W3:Y:S01]  /*0040*/  LDC.64 R34, c[0x0][0x210] ;  /* 0x00008400ff227b82 */ /* 0x000ee20000000a00 */
[----:B------:R-:W-:Y:S01]  /*0050*/  HFMA2.MMA R16, -RZ, RZ, 0, 0 ;  /* 0x00000000ff107435 */ /* 0x000fe200000001ff */
[----:B------:R-:W-:-:S02]  /*0060*/  CS2R R52, SRZ ;  /* 0x0000000000347805 */ /* 0x000fc4000001ff00 */
[----:B------:R-:W-:Y:S01]  /*0070*/  CS2R R20, SRZ ;  /* 0x0000000000147805 */ /* 0x000fe2000001ff00 */
[----:B------:R-:W-:Y:S01]  /*0080*/  ULDC.64 UR20, c[0x0][0x208] ;  /* 0x0000820000147ab9 */ /* 0x000fe20000000a00 */
[----:B--2---:R-:W-:Y:S02]  /*0090*/  UIMAD UR4, UR19, 0x1210, URZ ;  /* 0x00001210130478a4 */ /* 0x004fe4000f8e023f */
[----:B------:R-:W-:Y:S02]  /*00a0*/  MOV R0, UR19 ;  /* 0x0000001300007c02 */ /* 0x000fe40008000f00 */
[----:B------:R-:W-:Y:S01]  /*00b0*/  MOV R2, UR19 ;  /* 0x0000001300027c02 */ /* 0x000fe20008000f00 */
[----:B------:R-:W-:Y:S01]  /*00c0*/  UIADD3 UR5, UR4, 0x121, URZ ;  /* 0x0000012104057890 */ /* 0x000fe2000fffe03f */
[----:B-1----:R-:W-:-:S04]  /*00d0*/  PRMT R44, R43, 0x6540, R42 ;  /* 0x000065402b2c7816 */ /* 0x002fc8000000002a */
[----:B------:R-:W-:Y:S01]  /*00e0*/  IADD3 R9, R44, -0x11, RZ ;  /* 0xffffffef2c097810 */ /* 0x000fe20007ffe0ff */
[----:B------:R-:W-:-:S04]  /*00f0*/  IMAD.HI R46, R44, 0x78787879, RZ ;  /* 0x787878792c2e7827 */ /* 0x000fc800078e02ff */
[----:B------:R-:W-:Y:S01]  /*0100*/  VIADD R17, R44, 0xffffffee ;  /* 0xffffffee2c117836 */ /* 0x000fe20000000000 */
[----:B------:R-:W-:Y:S01]  /*0110*/  SHF.R.U32.HI R3, RZ, 0x1f, R46 ;  /* 0x0000001fff037819 */ /* 0x000fe2000001162e */
[----:B------:R-:W-:-:S03]  /*0120*/  IMAD R7, R2, 0x1210, R9 ;  /* 0x0000121002077824 */ /* 0x000fc600078e0209 */
[----:B------:R-:W-:Y:S01]  /*0130*/  LEA.HI.SX32 R46, R46, R3, 0x1d ;  /* 0x000000032e2e7211 */ /* 0x000fe200078feaff */
[----:B------:R-:W-:Y:S01]  /*0140*/  IMAD R3, R0, 0x1210, R17 ;  /* 0x0000121000037824 */ /* 0x000fe200078e0211 */
[----:B------:R-:W-:Y:S01]  /*0150*/  IADD3 R5, R17, UR5, RZ ;  /* 0x0000000511057c10 */ /* 0x000fe2000fffe0ff */
[----:B------:R-:W-:Y:S02]  /*0160*/  VIADD R11, R9, UR5 ;  /* 0x00000005090b7c36 */ /* 0x000fe40008000000 */
[----:B------:R-:W-:Y:S02]  /*0170*/  IMAD R33, R46, -0x11, R44 ;  /* 0xffffffef2e217824 */ /* 0x000fe400078e022c */
[----:B---3--:R-:W-:-:S03]  /*0180*/  IMAD.WIDE R2, R3, 0x4, R34 ;  /* 0x0000000403027825 */ /* 0x008fc600078e0222 */
[----:B------:R-:W-:Y:S01]  /*0190*/  ISETP.GT.AND P2, PT, R33, RZ, PT ;  /* 0x000000ff2100720c */ /* 0x000fe20003f44270 */
[--C-:B------:R-:W-:Y:S01]  /*01a0*/  IMAD.WIDE R6, R7, 0x4, R34.reuse ;  /* 0x0000000407067825 */ /* 0x100fe200078e0222 */
[----:B------:R-:W-:Y:S02]  /*01b0*/  ISETP.GT.AND P1, PT, R33, -0x1, PT ;  /* 0xffffffff2100780c */ /* 0x000fe40003f24270 */
[C---:B------:R-:W-:Y:S02]  /*01c0*/  ISETP.LT.U32.AND P5, PT, R9.reuse, 0x110, P2 ;  /* 0x000001100900780c */ /* 0x040fe400017a1070 */
[----:B------:R-:W-:Y:S02]  /*01d0*/  ISETP.LT.U32.AND P6, PT, R9, 0x110, P1 ;  /* 0x000001100900780c */ /* 0x000fe40000fc1070 */
[----:B------:R-:W-:Y:S01]  /*01e0*/  CS2R R26, SRZ ;  /* 0x00000000001a7805 */ /* 0x000fe2000001ff00 */
[----:B------:R-:W-:Y:S01]  /*01f0*/  IMAD.WIDE R4, R5, 0x4, R34 ;  /* 0x0000000405047825 */ /* 0x000fe200078e0222 */
[----:B------:R-:W-:-:S03]  /*0200*/  UIADD3 UR6, UR4, 0x242, URZ ;  /* 0x0000024204067890 */ /* 0x000fc6000fffe03f */
[----:B------:R-:W-:-:S04]  /*0210*/  IMAD.WIDE R10, R11, 0x4, R34 ;  /* 0x000000040b0a7825 */ /* 0x000fc800078e0222 */
[----:B------:R1:W2:Y:S04]  /*0220*/  @P5 LDG.E.EL R52, desc[UR20][R2.64] ;  /* 0x0000001402345981 */ /* 0x0002a8000c2e1900 */
[----:B------:R3:W4:Y:S01]  /*0230*/  @P6 LDG.E.EL R20, desc[UR20][R6.64] ;  /* 0x0000001406146981 */ /* 0x000722000c2e1900 */
[----:B------:R-:W-:-:S03]  /*0240*/  VIADD R13, R9, UR6 ;  /* 0x00000006090d7c36 */ /* 0x000fc60008000000 */
[----:B------:R5:W4:Y:S01]  /*0250*/  @P5 LDG.E.EL R16, desc[UR20][R4.64] ;  /* 0x0000001404105981 */ /* 0x000b22000c2e1900 */
[----:B------:R-:W-:Y:S01]  /*0260*/  UIADD3 UR7, UR4, 0x363, URZ ;  /* 0x0000036304077890 */ /* 0x000fe2000fffe03f */
[----:B-1----:R-:W-:Y:S02]  /*0270*/  IADD3 R3, R17, UR6, RZ ;  /* 0x0000000611037c10 */ /* 0x002fe4000fffe0ff */
[----:B------:R-:W4:Y:S01]  /*0280*/  @P6 LDG.E.EL R26, desc[UR20][R10.64] ;  /* 0x000000140a1a6981 */ /* 0x000f22000c2e1900 */
[----:B------:R-:W-:Y:S01]  /*0290*/  MOV R32, RZ ;  /* 0x000000ff00207202 */ /* 0x000fe20000000f00 */
[----:B---3--:R-:W-:Y:S01]  /*02a0*/  IMAD.WIDE R6, R13, 0x4, R34 ;  /* 0x000000040d067825 */ /* 0x008fe200078e0222 */
[----:B------:R-:W-:-:S03]  /*02b0*/  UIADD3 UR8, UR4, 0x484, URZ ;  /* 0x0000048404087890 */ /* 0x000fc6000fffe03f */
[--C-:B------:R-:W-:Y:S01]  /*02c0*/  IMAD.WIDE R2, R3, 0x4, R34.reuse ;  /* 0x0000000403027825 */ /* 0x100fe200078e0222 */
[----:B-----5:R-:W-:Y:S01]  /*02d0*/  IADD3 R5, R17, UR7, RZ ;  /* 0x0000000711057c10 */ /* 0x020fe2000fffe0ff */
[----:B------:R1:W3:Y:S02]  /*02e0*/  @P6 LDG.E.EL R27, desc[UR20][R6.64] ;  /* 0x00000014061b6981 */ /* 0x0002e4000c2e1900 */
[----:B------:R-:W-:Y:S01]  /*02f0*/  VIADD R13, R9, UR7 ;  /* 0x00000007090d7c36 */ /* 0x000fe20008000000 */
[----:B------:R-:W-:Y:S01]  /*0300*/  CS2R R58, SRZ ;  /* 0x00000000003a7805 */ /* 0x000fe2000001ff00 */
[----:B------:R5:W3:Y:S01]  /*0310*/  @P5 LDG.E.EL R32, desc[UR20][R2.64] ;  /* 0x0000001402205981 */ /* 0x000ae2000c2e1900 */
[----:B------:R-:W-:Y:S01]  /*0320*/  IMAD.WIDE R4, R5, 0x4, R34 ;  /* 0x0000000405047825 */ /* 0x000fe200078e0222 */
[----:B------:R-:W-:-:S03]  /*0330*/  UIADD3 UR9, UR4, 0x5a5, URZ ;  /* 0x000005a504097890 */ /* 0x000fc6000fffe03f */
[--C-:B------:R-:W-:Y:S01]  /*0340*/  IMAD.WIDE R12, R13, 0x4, R34.reuse ;  /* 0x000000040d0c7825 */ /* 0x100fe200078e0222 */
[----:B-1----:R-:W-:Y:S02]  /*0350*/  IADD3 R7, R9, UR8, RZ ;  /* 0x0000000809077c10 */ /* 0x002fe4000fffe0ff */
[----:B------:R-:W-:Y:S01]  /*0360*/  CS2R R10, SRZ ;  /* 0x00000000000a7805 */ /* 0x000fe2000001ff00 */
[----:B------:R1:W3:Y:S01]  /*0370*/  @P5 LDG.E.EL R59, desc[UR20][R4.64] ;  /* 0x00000014043b5981 */ /* 0x0002e2000c2e1900 */
[----:B0----5:R-:W-:Y:S01]  /*0380*/  IADD3 R3, R17, UR8, RZ ;  /* 0x0000000811037c10 */ /* 0x021fe2000fffe0ff */
[----:B------:R-:W-:Y:S02]  /*0390*/  IMAD.MOV.U32 R30, RZ, RZ, RZ ;  /* 0x000000ffff1e7224 */ /* 0x000fe400078e00ff */
[----:B------:R0:W5:Y:S01]  /*03a0*/  @P6 LDG.E.EL R58, desc[UR20][R12.64] ;  /* 0x000000140c3a6981 */ /* 0x000162000c2e1900 */
[----:B------:R-:W-:-:S04]  /*03b0*/  IMAD.WIDE R6, R7, 0x4, R34 ;  /* 0x0000000407067825 */ /* 0x000fc800078e0222 */
[--C-:B------:R-:W-:Y:S01]  /*03c0*/  IMAD.WIDE R2, R3, 0x4, R34.reuse ;  /* 0x0000000403027825 */ /* 0x100fe200078e0222 */
[----:B-1----:R-:W-:Y:S01]  /*03d0*/  IADD3 R5, R17, UR9, RZ ;  /* 0x0000000911057c10 */ /* 0x002fe2000fffe0ff */
[----:B------:R-:W-:Y:S01]  /*03e0*/  UIADD3 UR10, UR4, 0x6c6, URZ ;  /* 0x000006c6040a7890 */ /* 0x000fe2000fffe03f */
[----:B------:R1:W5:Y:S01]  /*03f0*/  @P6 LDG.E.EL R11, desc[UR20][R6.64] ;  /* 0x00000014060b6981 */ /* 0x000362000c2e1900 */
[----:B0-----:R-:W-:Y:S01]  /*0400*/  IADD3 R13, R9, UR9, RZ ;  /* 0x00000009090d7c10 */ /* 0x001fe2000fffe0ff */
[----:B------:R-:W-:Y:S02]  /*0410*/  IMAD.MOV.U32 R45, RZ, RZ, RZ ;  /* 0x000000ffff2d7224 */ /* 0x000fe400078e00ff */
[----:B------:R0:W5:Y:S01]  /*0420*/  @P5 LDG.E.EL R30, desc[UR20][R2.64] ;  /* 0x00000014021e5981 */ /* 0x000162000c2e1900 */
[----:B------:R-:W-:Y:S01]  /*0430*/  CS2R R56, SRZ ;  /* 0x0000000000387805 */ /* 0x000fe2000001ff00 */
[----:B------:R-:W-:Y:S01]  /*0440*/  IMAD.WIDE R4, R5, 0x4, R34 ;  /* 0x0000000405047825 */ /* 0x000fe200078e0222 */
[----:B------:R-:W-:-:S03]  /*0450*/  UIADD3 UR11, UR4, 0x7e7, URZ ;  /* 0x000007e7040b7890 */ /* 0x000fc6000fffe03f */
[--C-:B------:R-:W-:Y:S01]  /*0460*/  IMAD.WIDE R12, R13, 0x4, R34.reuse ;  /* 0x000000040d0c7825 */ /* 0x100fe200078e0222 */
[----:B------:R-:W-:Y:S01]  /*0470*/  UIADD3 UR12, UR4, 0x908, URZ ;  /* 0x00000908040c7890 */ /* 0x000fe2000fffe03f */
[----:B-1----:R-:W-:Y:S01]  /*0480*/  IADD3 R7, R9, UR10, RZ ;  /* 0x0000000a09077c10 */ /* 0x002fe2000fffe0ff */
[----:B------:R1:W5:Y:S01]  /*0490*/  @P5 LDG.E.EL R45, desc[UR20][R4.64] ;  /* 0x00000014042d5981 */ /* 0x000362000c2e1900 */
[----:B0-----:R-:W-:Y:S01]  /*04a0*/  IADD3 R3, R17, UR10, RZ ;  /* 0x0000000a11037c10 */ /* 0x001fe2000fffe0ff */
[----:B------:R-:W-:Y:S02]  /*04b0*/  IMAD.MOV.U32 R8, RZ, RZ, RZ ;  /* 0x000000ffff087224 */ /* 0x000fe400078e00ff */
[----:B------:R0:W5:Y:S01]  /*04c0*/  @P6 LDG.E.EL R57, desc[UR20][R12.64] ;  /* 0x000000140c396981 */ /* 0x000162000c2e1900 */
[----:B------:R-:W-:Y:S01]  /*04d0*/  CS2R R36, SRZ ;  /* 0x0000000000247805 */ /* 0x000fe2000001ff00 */
[----:B------:R-:W-:Y:S01]  /*04e0*/  IMAD.WIDE R2, R3, 0x4, R34 ;  /* 0x0000000403027825 */ /* 0x000fe200078e0222 */
[----:B------:R-:W-:Y:S01]  /*04f0*/  UIADD3 UR14, UR4, 0xb4a, URZ ;  /* 0x00000b4a040e7890 */ /* 0x000fe2000fffe03f */
[----:B-1----:R-:W-:-:S02]  /*0500*/  IADD3 R5, R17, UR11, RZ ;  /* 0x0000000b11057c10 */ /* 0x002fc4000fffe0ff */
[--C-:B------:R-:W-:Y:S01]  /*0510*/  IMAD.WIDE R6, R7, 0x4, R34.reuse ;  /* 0x0000000407067825 */ /* 0x100fe200078e0222 */
[----:B------:R-:W-:Y:S01]  /*0520*/  IADD3 R15, R9, UR11, RZ ;  /* 0x0000000b090f7c10 */ /* 0x000fe2000fffe0ff */
[----:B------:R-:W-:Y:S01]  /*0530*/  UIADD3 UR13, UR4, 0xa29, URZ ;  /* 0x00000a29040d7890 */ /* 0x000fe2000fffe03f */
[----:B------:R-:W-:Y:S01]  /*0540*/  IADD3 R23, R9, UR12, RZ ;  /* 0x0000000c09177c10 */ /* 0x000fe2000fffe0ff */
[----:B0-----:R-:W-:Y:S01]  /*0550*/  VIADD R13, R17, UR12 ;  /* 0x0000000c110d7c36 */ /* 0x001fe20008000000 */
[----:B------:R-:W-:Y:S01]  /*0560*/  UIADD3 UR16, UR4, 0xd8c, URZ ;  /* 0x00000d8c04107890 */ /* 0x000fe2000fffe03f */
[--C-:B------:R-:W-:Y:S01]  /*0570*/  IMAD.WIDE R4, R5, 0x4, R34.reuse ;  /* 0x0000000405047825 */ /* 0x100fe200078e0222 */
[----:B------:R0:W5:Y:S01]  /*0580*/  @P5 LDG.E.EL R8, desc[UR20][R2.64] ;  /* 0x0000001402085981 */ /* 0x000162000c2e1900 */
[----:B------:R-:W-:Y:S02]  /*0590*/  CS2R R48, SRZ ;  /* 0x0000000000307805 */ /* 0x000fe4000001ff00 */
[----:B------:R-:W-:Y:S01]  /*05a0*/  IMAD.WIDE R12, R13, 0x4, R34 ;  /* 0x000000040d0c7825 */ /* 0x000fe200078e0222 */
[----:B------:R1:W5:Y:S01]  /*05b0*/  @P6 LDG.E.EL R36, desc[UR20][R6.64] ;  /* 0x0000001406246981 */ /* 0x000362000c2e1900 */
[----:B------:R-:W-:-:S02]  /*05c0*/  UIADD3 UR15, UR4, 0xc6b, URZ ;  /* 0x00000c6b040f7890 */ /* 0x000fc4000fffe03f */
[--C-:B------:R-:W-:Y:S01]  /*05d0*/  IMAD.WIDE R14, R15, 0x4, R34.reuse ;  /* 0x000000040f0e7825 */ /* 0x100fe200078e0222 */
[----:B------:R1:W5:Y:S01]  /*05e0*/  @P5 LDG.E.EL R56, desc[UR20][R4.64] ;  /* 0x0000001404385981 */ /* 0x000362000c2e1900 */
[----:B------:R-:W-:Y:S02]  /*05f0*/  HFMA2.MMA R47, -RZ, RZ, 0, 0 ;  /* 0x00000000ff2f7435 */ /* 0x000fe400000001ff */
[--C-:B------:R-:W-:Y:S01]  /*0600*/  IMAD.WIDE R22, R23, 0x4, R34.reuse ;  /* 0x0000000417167825 */ /* 0x100fe200078e0222 */
[----:B------:R1:W5:Y:S03]  /*0610*/  @P5 LDG.E.EL R10, desc[UR20][R12.64] ;  /* 0x000000140c0a5981 */ /* 0x000366000c2e1900 */
[----:B0-----:R-:W-:Y:S01]  /*0620*/  VIADD R3, R17, UR14 ;  /* 0x0000000e11037c36 */ /* 0x001fe20008000000 */
[----:B-1----:R-:W-:Y:S01]  /*0630*/  IADD3 R7, R17, UR13, RZ ;  /* 0x0000000d11077c10 */ /* 0x002fe2000fffe0ff */
[----:B------:R0:W5:Y:S01]  /*0640*/  @P6 LDG.E.EL R48, desc[UR20][R14.64] ;  /* 0x000000140e306981 */ /* 0x000162000c2e1900 */
[----:B------:R-:W-:Y:S01]  /*0650*/  IADD3 R5, R9, UR13, RZ ;  /* 0x0000000d09057c10 */ /* 0x000fe2000fffe0ff */
[--C-:B------:R-:W-:Y:S01]  /*0660*/  IMAD.WIDE R2, R3, 0x4, R34.reuse ;  /* 0x0000000403027825 */ /* 0x100fe200078e0222 */
[----:B------:R-:W-:Y:S01]  /*0670*/  CS2R R18, SRZ ;  /* 0x0000000000127805 */ /* 0x000fe2000001ff00 */
[----:B------:R-:W5:Y:S02]  /*0680*/  @P6 LDG.E.EL R49, desc[UR20][R22.64] ;  /* 0x0000001416316981 */ /* 0x000f64000c2e1900 */
[----:B------:R-:W-:Y:S01]  /*0690*/  VIADD R13, R17, UR16 ;  /* 0x00000010110d7c36 */ /* 0x000fe20008000000 */
[----:B------:R-:W-:Y:S01]  /*06a0*/  CS2R R40, SRZ ;  /* 0x0000000000287805 */ /* 0x000fe2000001ff00 */
[----:B------:R-:W-:Y:S01]  /*06b0*/  IMAD.WIDE R6, R7, 0x4, R34 ;  /* 0x0000000407067825 */ /* 0x000fe200078e0222 */
[----:B------:R1:W5:Y:S01]  /*06c0*/  @P5 LDG.E.EL R21, desc[UR20][R2.64] ;  /* 0x0000001402155981 */ /* 0x000362000c2e1900 */
[----:B0-----:R-:W-:-:S02]  /*06d0*/  IADD3 R15, R17, UR15, RZ ;  /* 0x0000000f110f7c10 */ /* 0x001fc4000fffe0ff */
[--C-:B------:R-:W-:Y:S01]  /*06e0*/  IMAD.WIDE R4, R5, 0x4, R34.reuse ;  /* 0x0000000405047825 */ /* 0x100fe200078e0222 */
[----:B------:R-:W-:Y:S01]  /*06f0*/  CS2R R38, SRZ ;  /* 0x0000000000267805 */ /* 0x000fe2000001ff00 */
[----:B------:R-:W5:Y:S02]  /*0700*/  @P5 LDG.E.EL R47, desc[UR20][R6.64] ;  /* 0x00000014062f5981 */ /* 0x000f64000c2e1900 */
[--C-:B------:R-:W-:Y:S02]  /*0710*/  IMAD.WIDE R12, R13, 0x4, R34.reuse ;  /* 0x000000040d0c7825 */ /* 0x100fe400078e0222 */
[----:B------:R-:W5:Y:S01]  /*0720*/  @P6 LDG.E.EL R18, desc[UR20][R4.64] ;  /* 0x0000001404126981 */ /* 0x000f62000c2e1900 */
[----:B-1----:R-:W-:Y:S01]  /*0730*/  IADD3 R3, R9, UR14, RZ ;  /* 0x0000000e09037c10 */ /* 0x002fe2000fffe0ff */
[--C-:B------:R-:W-:Y:S02]  /*0740*/  IMAD.WIDE R14, R15, 0x4, R34.reuse ;  /* 0x000000040f0e7825 */ /* 0x100fe400078e0222 */
[----:B------:R0:W5:Y:S02]  /*0750*/  @P5 LDG.E.EL R40, desc[UR20][R12.64] ;  /* 0x000000140c285981 */ /* 0x000164000c2e1900 */
[----:B------:R-:W-:Y:S01]  /*0760*/  IMAD.WIDE R2, R3, 0x4, R34 ;  /* 0x0000000403027825 */ /* 0x000fe200078e0222 */
[----:B------:R-:W-:Y:S01]  /*0770*/  UIADD3 UR17, UR4, 0xead, URZ ;  /* 0x00000ead04117890 */ /* 0x000fe2000fffe03f */
[----:B------:R1:W5:Y:S01]  /*0780*/  @P5 LDG.E.EL R39, desc[UR20][R14.64] ;  /* 0x000000140e275981 */ /* 0x000362000c2e1900 */
[----:B------:R-:W-:Y:S01]  /*0790*/  CS2R R22, SRZ ;  /* 0x0000000000167805 */ /* 0x000fe2000001ff00 */
[----:B------:R-:W-:-:S02]  /*07a0*/  UIADD3 UR18, UR4, 0xfce, URZ ;  /* 0x00000fce04127890 */ /* 0x000fc4000fffe03f */
[----:B------:R1:W5:Y:S01]  /*07b0*/  @P6 LDG.E.EL R38, desc[UR20][R2.64] ;  /* 0x0000001402266981 */ /* 0x000362000c2e1900 */
[----:B0-----:R-:W-:Y:S02]  /*07c0*/  IADD3 R13, R9, UR15, RZ ;  /* 0x0000000f090d7c10 */ /* 0x001fe4000fffe0ff */
[----:B-1----:R-:W-:-:S03]  /*07d0*/  IADD3 R15, R9, UR16, RZ ;  /* 0x00000010090f7c10 */ /* 0x002fc6000fffe0ff */
[--C-:B------:R-:W-:Y:S01]  /*07e0*/  IMAD.WIDE R12, R13, 0x4, R34.reuse ;  /* 0x000000040d0c7825 */ /* 0x100fe200078e0222 */
[----:B------:R-:W-:Y:S01]  /*07f0*/  IADD3 R7, R17, UR17, RZ ;  /* 0x0000001111077c10 */ /* 0x000fe2000fffe0ff */
[----:B------:R-:W-:Y:S02]  /*0800*/  UIADD3 UR4, UR4, 0x10ef, URZ ;  /* 0x000010ef04047890 */ /* 0x000fe4000fffe03f */
[--C-:B------:R-:W-:Y:S01]  /*0810*/  IMAD.WIDE R14, R15, 0x4, R34.reuse ;  /* 0x000000040f0e7825 */ /* 0x100fe200078e0222 */
[----:B------:R-:W5:Y:S01]  /*0820*/  @P6 LDG.E.EL R22, desc[UR20][R12.64] ;  /* 0x000000140c166981 */ /* 0x000f62000c2e1900 */
[----:B------:R-:W-:Y:S02]  /*0830*/  CS2R R54, SRZ ;  /* 0x0000000000367805 */ /* 0x000fe4000001ff00 */
[----:B------:R-:W-:Y:S01]  /*0840*/  IMAD.WIDE R6, R7, 0x4, R34 ;  /* 0x0000000407067825 */ /* 0x000fe200078e0222 */
[----:B------:R-:W5:Y:S01]  /*0850*/  @P6 LDG.E.EL R19, desc[UR20][R14.64] ;  /* 0x000000140e136981 */ /* 0x000f62000c2e1900 */
[----:B------:R-:W-:-:S02]  /*0860*/  IADD3 R25, R17, UR4, RZ ;  /* 0x0000000411197c10 */ /* 0x000fc4000fffe0ff */
[----:B------:R-:W-:Y:S01]  /*0870*/  IADD3 R0, R33, 0x1, RZ ;  /* 0x0000000121007810 */ /* 0x000fe20007ffe0ff */
[----:B------:R0:W5:Y:S01]  /*0880*/  @P5 LDG.E.EL R55, desc[UR20][R6.64] ;  /* 0x0000001406375981 */ /* 0x000162000c2e1900 */
[----:B------:R-:W-:Y:S02]  /*0890*/  IADD3 R5, R17, UR18, RZ ;  /* 0x0000001211057c10 */ /* 0x000fe4000fffe0ff */
[----:B------:R-:W-:Y:S01]  /*08a0*/  IADD3 R3, R9, UR18, RZ ;  /* 0x0000001209037c10 */ /* 0x000fe2000fffe0ff */
[--C-:B------:R-:W-:Y:S01]  /*08b0*/  IMAD.WIDE R24, R25, 0x4, R34.reuse ;  /* 0x0000000419187825 */ /* 0x100fe200078e0222 */
[----:B------:R-:W-:Y:S02]  /*08c0*/  MOV R28, UR19 ;  /* 0x00000013001c7c02 */ /* 0x000fe40008000f00 */
[----:B------:R-:W-:Y:S01]  /*08d0*/  ISETP.GE.U32.AND P0, PT, R0, 0x11, PT ;  /* 0x000000110000780c */ /* 0x000fe20003f06070 */
[----:B------:R-:W-:Y:S01]  /*08e0*/  VIADD R31, R44, 0xfffffff0 ;  /* 0xfffffff02c1f7836 */ /* 0x000fe20000000000 */
[----:B------:R-:W-:Y:S01]  /*08f0*/  IADD3 R29, R9, UR4, RZ ;  /* 0x00000004091d7c10 */ /* 0x000fe2000fffe0ff */
[----:B0-----:R-:W-:Y:S01]  /*0900*/  VIADD R7, R9, UR17 ;  /* 0x0000001109077c36 */ /* 0x001fe20008000000 */
[----:B------:R0:W5:Y:S01]  /*0910*/  @P5 LDG.E.EL R53, desc[UR20][R24.64] ;  /* 0x0000001418355981 */ /* 0x000162000c2e1900 */
[----:B------:R-:W-:Y:S01]  /*0920*/  IMAD.WIDE R4, R5, 0x4, R34 ;  /* 0x0000000405047825 */ /* 0x000fe200078e0222 */
[----:B------:R-:W-:-:S03]  /*0930*/  MOV R17, RZ ;  /* 0x000000ff00117202 */ /* 0x000fc60000000f00 */
[----:B------:R-:W-:Y:S01]  /*0940*/  IMAD.MOV.U32 R0, RZ, RZ, RZ ;  /* 0x000000ffff007224 */ /* 0x000fe200078e00ff */
[----:B------:R-:W5:Y:S01]  /*0950*/  @P5 LDG.E.EL R54, desc[UR20][R4.64] ;  /* 0x0000001404365981 */ /* 0x000f62000c2e1900 */
[----:B------:R-:W-:-:S04]  /*0960*/  IMAD.WIDE R2, R3, 0x4, R34 ;  /* 0x0000000403027825 */ /* 0x000fc800078e0222 */
[----:B------:R-:W-:Y:S01]  /*0970*/  IMAD.WIDE R6, R7, 0x4, R34 ;  /* 0x0000000407067825 */ /* 0x000fe200078e0222 */
[----:B------:R1:W5:Y:S03]  /*0980*/  @P6 LDG.E.EL R41, desc[UR20][R2.64] ;  /* 0x0000001402296981 */ /* 0x000366000c2e1900 */
[----:B0-----:R-:W-:Y:S01]  /*0990*/  IMAD R25, R28, 0x1210, R31 ;  /* 0x000012101c197824 */ /* 0x001fe200078e021f */
[----:B------:R0:W5:Y:S01]  /*09a0*/  @P6 LDG.E.EL R0, desc[UR20][R6.64] ;  /* 0x0000001406006981 */ /* 0x000162000c2e1900 */
[----:B------:R-:W-:-:S05]  /*09b0*/  IMAD.WIDE R28, R29, 0x4, R34 ;  /* 0x000000041d1c7825 */ /* 0x000fca00078e0222 */
[----:B------:R0:W5:Y:S01]  /*09c0*/  @P6 LDG.E.EL R17, desc[UR20][R28.64] ;  /* 0x000000141c116981 */ /* 0x000162000c2e1900 */
[----:B------:R-:W-:Y:S02]  /*09d0*/  ISETP.LT.U32.AND P3, PT, R9, 0x110, !P0 ;  /* 0x000001100900780c */ /* 0x000fe40004761070 */
[----:B-1----:R-:W-:Y:S01]  /*09e0*/  IADD3 R3, R31, UR5, RZ ;  /* 0x000000051f037c10 */ /* 0x002fe2000fffe0ff */
[----:B0-----:R-:W-:Y:S01]  /*09f0*/  VIADD R7, R31, UR7 ;  /* 0x000000071f077c36 */ /* 0x001fe20008000000 */
[----:B------:R-:W-:Y:S02]  /*0a00*/  CS2R R12, SRZ ;  /* 0x00000000000c7805 */ /* 0x000fe4000001ff00 */
[----:B------:R-:W-:Y:S01]  /*0a10*/  IADD3 R9, R31, UR9, RZ ;  /* 0x000000091f097c10 */ /* 0x000fe2000fffe0ff */
[----:B------:R-:W-:-:S04]  /*0a20*/  IMAD.WIDE R2, R3, 0x4, R34 ;  /* 0x0000000403027825 */ /* 0x000fc800078e0222 */
[----:B------:R-:W-:Y:S01]  /*0a30*/  IMAD.WIDE R6, R7, 0x4, R34 ;  /* 0x0000000407067825 */ /* 0x000fe200078e0222 */
[----:B------:R-:W-:Y:S01]  /*0a40*/  IADD3 R51, R31, UR10, RZ ;  /* 0x0000000a1f337c10 */ /* 0x000fe2000fffe0ff */
[----:B------:R0:W5:Y:S01]  /*0a50*/  @P3 LDG.E.EL R23, desc[UR20][R2.64] ;  /* 0x0000001402173981 */ /* 0x000162000c2e1900 */
[----:B------:R-:W-:-:S03]  /*0a60*/  IADD3 R61, R31, UR8, RZ ;  /* 0x000000081f3d7c10 */ /* 0x000fc6000fffe0ff */
[----:B------:R1:W5:Y:S01]  /*0a70*/  @P3 LDG.E.EL R12, desc[UR20][R6.64] ;  /* 0x00000014060c3981 */ /* 0x000362000c2e1900 */
[----:B------:R-:W-:Y:S02]  /*0a80*/  IADD3 R15, R31, UR6, RZ ;  /* 0x000000061f0f7c10 */ /* 0x000fe4000fffe0ff */
[----:B------:R-:W-:Y:S01]  /*0a90*/  CS2R R28, SRZ ;  /* 0x00000000001c7805 */ /* 0x000fe2000001ff00 */
[--C-:B0-----:R-:W-:Y:S01]  /*0aa0*/  IMAD.WIDE R2, R9, 0x4, R34.reuse ;  /* 0x0000000409027825 */ /* 0x101fe200078e0222 */
[----:B-1----:R-:W-:Y:S02]  /*0ab0*/  IADD3 R7, R31, UR12, RZ ;  /* 0x0000000c1f077c10 */ /* 0x002fe4000fffe0ff */
[----:B------:R-:W-:Y:S01]  /*0ac0*/  CS2R R4, SRZ ;  /* 0x0000000000047805 */ /* 0x000fe2000001ff00 */
[----:B------:R-:W-:Y:S01]  /*0ad0*/  IMAD.WIDE R50, R51, 0x4, R34 ;  /* 0x0000000433327825 */ /* 0x000fe200078e0222 */
[----:B------:R0:W5:Y:S01]  /*0ae0*/  @P3 LDG.E.EL R13, desc[UR20][R2.64] ;  /* 0x00000014020d3981 */ /* 0x000162000c2e1900 */
[----:B------:R-:W-:-:S02]  /*0af0*/  IADD3 R9, R31, UR13, RZ ;  /* 0x0000000d1f097c10 */ /* 0x000fc4000fffe0ff */
[--C-:B------:R-:W-:Y:S01]  /*0b00*/  IMAD.WIDE R24, R25, 0x4, R34.reuse ;  /* 0x0000000419187825 */ /* 0x100fe200078e0222 */
[----:B------:R-:W-:Y:S01]  /*0b10*/  HFMA2.MMA R6, -RZ, RZ, 0, 0 ;  /* 0x00000000ff067435 */ /* 0x000fe200000001ff */
[----:B------:R1:W5:Y:S02]  /*0b20*/  @P3 LDG.E.EL R28, desc[UR20][R50.64] ;  /* 0x00000014321c3981 */ /* 0x000364000c2e1900 */
[--C-:B------:R-:W-:Y:S02]  /*0b30*/  IMAD.WIDE R60, R61, 0x4, R34.reuse ;  /* 0x000000043d3c7825 */ /* 0x100fe400078e0222 */
[----:B------:R1:W5:Y:S02]  /*0b40*/  @P3 LDG.E.EL R5, desc[UR20][R24.64] ;  /* 0x0000001418053981 */ /* 0x000364000c2e1900 */
[----:B0-----:R-:W-:Y:S02]  /*0b50*/  IMAD.WIDE R2, R7, 0x4, R34 ;  /* 0x0000000407027825 */ /* 0x001fe400078e0222 */
[----:B------:R0:W5:Y:S02]  /*0b60*/  @P3 LDG.E.EL R37, desc[UR20][R60.64] ;  /* 0x000000143c253981 */ /* 0x000164000c2e1900 */
[----:B------:R-:W-:-:S02]  /*0b70*/  VIADD R7, R31, UR14 ;  /* 0x0000000e1f077c36 */ /* 0x000fc40008000000 */
[--C-:B------:R-:W-:Y:S01]  /*0b80*/  IMAD.WIDE R14, R15, 0x4, R34.reuse ;  /* 0x000000040f0e7825 */ /* 0x100fe200078e0222 */
[----:B------:R-:W5:Y:S03]  /*0b90*/  @P3 LDG.E.EL R29, desc[UR20][R2.64] ;  /* 0x00000014021d3981 */ /* 0x000f66000c2e1900 */
[--C-:B-1----:R-:W-:Y:S01]  /*0ba0*/  IMAD.WIDE R50, R7, 0x4, R34.reuse ;  /* 0x0000000407327825 */ /* 0x102fe200078e0222 */
[----:B------:R-:W-:Y:S01]  /*0bb0*/  IADD3 R7, R31, UR15, RZ ;  /* 0x0000000f1f077c10 */ /* 0x000fe2000fffe0ff */
[----:B------:R1:W5:Y:S02]  /*0bc0*/  @P3 LDG.E.EL R4, desc[UR20][R14.64] ;  /* 0x000000140e043981 */ /* 0x000364000c2e1900 */
[----:B------:R-:W-:Y:S02]  /*0bd0*/  VIADD R25, R31, UR11 ;  /* 0x0000000b1f197c36 */ /* 0x000fe40008000000 */
[----:B0-----:R-:W-:Y:S01]  /*0be0*/  IMAD.WIDE R60, R9, 0x4, R34 ;  /* 0x00000004093c7825 */ /* 0x001fe200078e0222 */
[----:B------:R-:W-:-:S03]  /*0bf0*/  MOV R9, RZ ;  /* 0x000000ff00097202 */ /* 0x000fc60000000f00 */
[--C-:B------:R-:W-:Y:S01]  /*0c00*/  IMAD.WIDE R24, R25, 0x4, R34.reuse ;  /* 0x0000000419187825 */ /* 0x100fe200078e0222 */
[----:B------:R0:W5:Y:S01]  /*0c10*/  @P3 LDG.E.EL R6, desc[UR20][R60.64] ;  /* 0x000000143c063981 */ /* 0x000162000c2e1900 */
[----:B-1----:R-:W-:Y:S02]  /*0c20*/  CS2R R14, SRZ ;  /* 0x00000000000e7805 */ /* 0x002fe4000001ff00 */
[----:B------:R-:W-:Y:S01]  /*0c30*/  IMAD.WIDE R2, R7, 0x4, R34 ;  /* 0x0000000407027825 */ /* 0x000fe200078e0222 */
[----:B------:R-:W-:-:S03]  /*0c40*/  IADD3 R7, R31, UR16, RZ ;  /* 0x000000101f077c10 */ /* 0x000fc6000fffe0ff */
[----:B------:R1:W5:Y:S01]  /*0c50*/  @P3 LDG.E.EL R14, desc[UR20][R24.64] ;  /* 0x00000014180e3981 */ /* 0x000362000c2e1900 */
[----:B0-----:R-:W-:-:S03]  /*0c60*/  VIADD R61, R31, UR17 ;  /* 0x000000111f3d7c36 */ /* 0x001fc60008000000 */
[----:B------:R0:W5:Y:S01]  /*0c70*/  @P3 LDG.E.EL R9, desc[UR20][R2.64] ;  /* 0x0000001402093981 */ /* 0x000162000c2e1900 */
[----:B------:R-:W-:-:S03]  /*0c80*/  IMAD.WIDE R60, R61, 0x4, R34 ;  /* 0x000000043d3c7825 */ /* 0x000fc600078e0222 */
[----:B------:R0:W5:Y:S01]  /*0c90*/  @P3 LDG.E.EL R15, desc[UR20][R50.64] ;  /* 0x00000014320f3981 */ /* 0x000162000c2e1900 */
[----:B-1----:R-:W-:Y:S01]  /*0ca0*/  CS2R R24, SRZ ;  /* 0x0000000000187805 */ /* 0x002fe2000001ff00 */
[----:B0-----:R-:W-:Y:S01]  /*0cb0*/  IMAD.WIDE R2, R7, 0x4, R34 ;  /* 0x0000000407027825 */ /* 0x001fe200078e0222 */
[----:B------:R-:W-:-:S04]  /*0cc0*/  HFMA2.MMA R7, -RZ, RZ, 0, 0 ;  /* 0x00000000ff077435 */ /* 0x000fc800000001ff */
[----:B------:R-:W5:Y:S01]  /*0cd0*/  @P3 LDG.E.EL R25, desc[UR20][R60.64] ;  /* 0x000000143c193981 */ /* 0x000f62000c2e1900 */
[----:B------:R-:W-:-:S03]  /*0ce0*/  IADD3 R51, R31, UR18, RZ ;  /* 0x000000121f337c10 */ /* 0x000fc6000fffe0ff */
[----:B------:R0:W5:Y:S02]  /*0cf0*/  @P3 LDG.E.EL R24, desc[UR20][R2.64] ;  /* 0x0000001402183981 */ /* 0x000164000c2e1900 */
[----:B------:R-:W-:-:S05]  /*0d00*/  IMAD.WIDE R50, R51, 0x4, R34 ;  /* 0x0000000433327825 */ /* 0x000fca00078e0222 */
[----:B------:R1:W5:Y:S01]  /*0d10*/  @P3 LDG.E.EL R7, desc[UR20][R50.64] ;  /* 0x0000001432073981 */ /* 0x000362000c2e1900 */
[----:B0-----:R-:W-:Y:S01]  /*0d20*/  IADD3 R3, R31, UR4, RZ ;  /* 0x000000041f037c10 */ /* 0x001fe2000fffe0ff */
[----:B------:R-:W-:Y:S01]  /*0d30*/  IMAD.MOV.U32 R31, RZ, RZ, RZ ;  /* 0x000000ffff1f7224 */ /* 0x000fe200078e00ff */
[----:B-1----:R-:W-:-:S03]  /*0d40*/  MOV R51, UR19 ;  /* 0x0000001300337c02 */ /* 0x002fc60008000f00 */
[----:B------:R-:W-:-:S05]  /*0d50*/  IMAD.WIDE R2, R3, 0x4, R34 ;  /* 0x0000000403027825 */ /* 0x000fca00078e0222 */
[----:B------:R0:W5:Y:S01]  /*0d60*/  @P3 LDG.E.EL R31, desc[UR20][R2.64] ;  /* 0x00000014021f3981 */ /* 0x000162000c2e1900 */
[----:B--2---:R-:W-:Y:S02]  /*0d70*/  SEL R52, R52, RZ, P5 ;  /* 0x000000ff34347207 */ /* 0x004fe40002800000 */
[----:B----4-:R-:W-:Y:S02]  /*0d80*/  SEL R20, R20, RZ, P6 ;  /* 0x000000ff14147207 */ /* 0x010fe40003000000 */
[----:B------:R-:W-:-:S03]  /*0d90*/  SEL R16, R16, RZ, P5 ;  /* 0x000000ff10107207 */ /* 0x000fc60002800000 */
[----:B------:R-:W-:Y:S01]  /*0da0*/  FADD R20, R52, R20 ;  /* 0x0000001434147221 */ /* 0x000fe20000000000 */
[----:B------:R-:W-:Y:S02]  /*0db0*/  SEL R61, R26, RZ, P6 ;  /* 0x000000ff1a3d7207 */ /* 0x000fe40003000000 */
[----:B------:R-:W-:-:S03]  /*0dc0*/  IADD3 R52, R44, 0x10, RZ ;  /* 0x000000102c347810 */ /* 0x000fc60007ffe0ff */
[----:B------:R-:W-:Y:S01]  /*0dd0*/  FADD R60, R16, R61 ;  /* 0x0000003d103c7221 */ /* 0x000fe20000000000 */
[----:B------:R-:W-:Y:S02]  /*0de0*/  IADD3 R16, R44, -0x1, RZ ;  /* 0xffffffff2c107810 */ /* 0x000fe40007ffe0ff */
[----:B------:R-:W-:-:S03]  /*0df0*/  ISETP.LT.U32.AND P4, PT, R52, 0x131, P2 ;  /* 0x000001313400780c */ /* 0x000fc60001781070 */
[----:B------:R-:W-:Y:S02]  /*0e00*/  IMAD R51, R51, 0x1210, R16 ;  /* 0x0000121033337824 */ /* 0x000fe400078e0210 */
[----:B------:R-:W-:Y:S01]  /*0e10*/  IMAD.MOV.U32 R26, RZ, RZ, RZ ;  /* 0x000000ffff1a7224 */ /* 0x000fe200078e00ff */
[----:B---3--:R-:W-:Y:S01]  /*0e20*/  SEL R32, R32, RZ, P5 ;  /* 0x000000ff20207207 */ /* 0x008fe20002800000 */
[----:B------:R-:W-:Y:S01]  /*0e30*/  IMAD.WIDE R50, R51, 0x4, R34 ;  /* 0x0000000433327825 */ /* 0x000fe200078e0222 */
[----:B------:R-:W-:Y:S02]  /*0e40*/  SEL R27, R27, RZ, P6 ;  /* 0x000000ff1b1b7207 */ /* 0x000fe40003000000 */
[----:B0-----:R-:W-:Y:S02]  /*0e50*/  IADD3 R3, R16, UR5, RZ ;  /* 0x0000000510037c10 */ /* 0x001fe4000fffe0ff */
[----:B------:R-:W-:Y:S01]  /*0e60*/  SEL R59, R59, RZ, P5 ;  /* 0x000000ff3b3b7207 */ /* 0x000fe20002800000 */
[----:B------:R0:W2:Y:S01]  /*0e70*/  @P4 LDG.E.EL R26, desc[UR20][R50.64] ;  /* 0x00000014321a4981 */ /* 0x0000a2000c2e1900 */
[----:B------:R-:W-:Y:S01]  /*0e80*/  FADD R27, R32, R27 ;  /* 0x0000001b201b7221 */ /* 0x000fe20000000000 */
[----:B-----5:R-:W-:Y:S01]  /*0e90*/  SEL R58, R58, RZ, P6 ;  /* 0x000000ff3a3a7207 */ /* 0x020fe20003000000 */
[----:B------:R-:W-:Y:S01]  /*0ea0*/  IMAD.WIDE R2, R3, 0x4, R34 ;  /* 0x0000000403027825 */ /* 0x000fe200078e0222 */
[----:B------:R-:W-:-:S02]  /*0eb0*/  MOV R32, RZ ;  /* 0x000000ff00207202 */ /* 0x000fc40000000f00 */
[----:B0-----:R-:W-:Y:S01]  /*0ec0*/  IADD3 R51, R16, UR6, RZ ;  /* 0x0000000610337c10 */ /* 0x001fe2000fffe0ff */
[----:B------:R-:W-:Y:S01]  /*0ed0*/  FADD R58, R59, R58 ;  /* 0x0000003a3b3a7221 */ /* 0x000fe20000000000 */
[----:B------:R-:W-:Y:S01]  /*0ee0*/  SEL R11, R11, RZ, P6 ;  /* 0x000000ff0b0b7207 */ /* 0x000fe20003000000 */
[----:B------:R-:W-:Y:S01]  /*0ef0*/  IMAD.MOV.U32 R59, RZ, RZ, RZ ;  /* 0x000000ffff3b7224 */ /* 0x000fe200078e00ff */
[----:B------:R0:W3:Y:S01]  /*0f00*/  @P4 LDG.E.EL R32, desc[UR20][R2.64] ;  /* 0x0000001402204981 */ /* 0x0000e2000c2e1900 */
[----:B------:R-:W-:Y:S01]  /*0f10*/  SEL R30, R30, RZ, P5 ;  /* 0x000000ff1e1e7207 */ /* 0x000fe20002800000 */
[----:B------:R-:W-:-:S04]  /*0f20*/  IMAD.WIDE R50, R51, 0x4, R34 ;  /* 0x0000000433327825 */ /* 0x000fc800078e0222 */
[----:B------:R-:W-:Y:S01]  /*0f30*/  FADD R11, R30, R11 ;  /* 0x0000000b1e0b7221 */ /* 0x000fe20000000000 */
[----:B------:R-:W-:Y:S01]  /*0f40*/  HFMA2.MMA R30, -RZ, RZ, 0, 0 ;  /* 0x00000000ff1e7435 */ /* 0x000fe200000001ff */
[----:B------:R1:W4:Y:S01]  /*0f50*/  @P4 LDG.E.EL R59, desc[UR20][R50.64] ;  /* 0x00000014323b4981 */ /* 0x000322000c2e1900 */
[----:B0-----:R-:W-:Y:S02]  /*0f60*/  IADD3 R3, R16, UR7, RZ ;  /* 0x0000000710037c10 */ /* 0x001fe4000fffe0ff */
[----:B------:R-:W-:Y:S02]  /*0f70*/  SEL R45, R45, RZ, P5 ;  /* 0x000000ff2d2d7207 */ /* 0x000fe40002800000 */
[----:B------:R-:W-:Y:S01]  /*0f80*/  SEL R57, R57, RZ, P6 ;  /* 0x000000ff39397207 */ /* 0x000fe20003000000 */
[----:B------:R-:W-:Y:S01]  /*0f90*/  IMAD.WIDE R2, R3, 0x4, R34 ;  /* 0x0000000403027825 */ /* 0x000fe200078e0222 */
[----:B-1----:R-:W-:-:S03]  /*0fa0*/  IADD3 R51, R16, UR8, RZ ;  /* 0x0000000810337c10 */ /* 0x002fc6000fffe0ff */
[----:B------:R-:W-:Y:S01]  /*0fb0*/  FADD R57, R45, R57 ;  /* 0x000000392d397221 */ /* 0x000fe20000000000 */
[----:B------:R-:W-:Y:S01]  /*0fc0*/  IMAD.MOV.U32 R45, RZ, RZ, RZ ;  /* 0x000000ffff2d7224 */ /* 0x000fe200078e00ff */
[----:B------:R0:W5:Y:S01]  /*0fd0*/  @P4 LDG.E.EL R30, desc[UR20][R2.64] ;  /* 0x00000014021e4981 */ /* 0x000162000c2e1900 */
[----:B------:R-:W-:Y:S01]  /*0fe0*/  IMAD.WIDE R50, R51, 0x4, R34 ;  /* 0x0000000433327825 */ /* 0x000fe200078e0222 */
[----:B------:R-:W-:-:S04]  /*0ff0*/  SEL R8, R8, RZ, P5 ;  /* 0x000000ff08087207 */ /* 0x000fc80002800000 */
[----:B------:R1:W5:Y:S01]  /*1000*/  @P4 LDG.E.EL R45, desc[UR20][R50.64] ;  /* 0x00000014322d4981 */ /* 0x000362000c2e1900 */
[----:B------:R-:W-:Y:S02]  /*1010*/  SEL R61, R36, RZ, P6 ;  /* 0x000000ff243d7207 */ /* 0x000fe40003000000 */
[----:B0-----:R-:W-:-:S03]  /*1020*/  IADD3 R3, R16, UR9, RZ ;  /* 0x0000000910037c10 */ /* 0x001fc6000fffe0ff */
[----:B------:R-:W-:Y:S01]  /*1030*/  FADD R36, R8, R61 ;  /* 0x0000003d08247221 */ /* 0x000fe20000000000 */
[----:B------:R-:W-:Y:S02]  /*1040*/  MOV R8, RZ ;  /* 0x000000ff00087202 */ /* 0x000fe40000000f00 */
[----:B-1----:R-:W-:Y:S01]  /*1050*/  IADD3 R51, R16, UR10, RZ ;  /* 0x0000000a10337c10 */ /* 0x002fe2000fffe0ff */
[--C-:B------:R-:W-:Y:S01]  /*1060*/  IMAD.WIDE R2, R3, 0x4, R34.reuse ;  /* 0x0000000403027825 */ /* 0x100fe200078e0222 */
[----:B------:R-:W-:Y:S02]  /*1070*/  SEL R10, R10, RZ, P5 ;  /* 0x000000ff0a0a7207 */ /* 0x000fe40002800000 */
[----:B------:R-:W-:Y:S01]  /*1080*/  SEL R61, R48, RZ, P6 ;  /* 0x000000ff303d7207 */ /* 0x000fe20003000000 */
[----:B------:R-:W-:Y:S01]  /*1090*/  IMAD.MOV.U32 R48, RZ, RZ, RZ ;  /* 0x000000ffff307224 */ /* 0x000fe200078e00ff */
[----:B------:R0:W5:Y:S01]  /*10a0*/  @P4 LDG.E.EL R8, desc[UR20][R2.64] ;  /* 0x0000001402084981 */ /* 0x000162000c2e1900 */
[----:B------:R-:W-:Y:S01]  /*10b0*/  SEL R49, R49, RZ, P6 ;  /* 0x000000ff31317207 */ /* 0x000fe20003000000 */
[----:B------:R-:W-:-:S04]  /*10c0*/  IMAD.WIDE R50, R51, 0x4, R34 ;  /* 0x0000000433327825 */ /* 0x000fc800078e0222 */
[----:B------:R-:W-:Y:S01]  /*10d0*/  FADD R49, R10, R49 ;  /* 0x000000310a317221 */ /* 0x000fe20000000000 */
[----:B------:R-:W-:Y:S01]  /*10e0*/  HFMA2.MMA R10, -RZ, RZ, 0, 0 ;  /* 0x00000000ff0a7435 */ /* 0x000fe200000001ff */
[----:B------:R1:W5:Y:S01]  /*10f0*/  @P4 LDG.E.EL R48, desc[UR20][R50.64] ;  /* 0x0000001432304981 */ /* 0x000362000c2e1900 */
[----:B0-----:R-:W-:Y:S02]  /*1100*/  IADD3 R3, R16, UR11, RZ ;  /* 0x0000000b10037c10 */ /* 0x001fe4000fffe0ff */
[----:B------:R-:W-:Y:S02]  /*1110*/  SEL R47, R47, RZ, P5 ;  /* 0x000000ff2f2f7207 */ /* 0x000fe40002800000 */
[----:B------:R-:W-:Y:S01]  /*1120*/  SEL R18, R18, RZ, P6 ;  /* 0x000000ff12127207 */ /* 0x000fe20003000000 */
[----:B------:R-:W-:Y:S01]  /*1130*/  IMAD.WIDE R2, R3, 0x4, R34 ;  /* 0x0000000403027825 */ /* 0x000fe200078e0222 */
[----:B-1----:R-:W-:-:S03]  /*1140*/  IADD3 R51, R16, UR12, RZ ;  /* 0x0000000c10337c10 */ /* 0x002fc6000fffe0ff */
[----:B------:R-:W-:Y:S01]  /*1150*/  FADD R47, R47, R18 ;  /* 0x000000122f2f7221 */ /* 0x000fe20000000000 */
[----:B------:R-:W-:Y:S01]  /*1160*/  IMAD.MOV.U32 R18, RZ, RZ, RZ ;  /* 0x000000ffff127224 */ /* 0x000fe200078e00ff */
[----:B------:R-:W-:Y:S01]  /*1170*/  SEL R21, R21, RZ, P5 ;  /* 0x000000ff15157207 */ /* 0x000fe20002800000 */
[----:B------:R-:W-:Y:S01]  /*1180*/  IMAD.WIDE R50, R51, 0x4, R34 ;  /* 0x0000000433327825 */ /* 0x000fe200078e0222 */
[----:B------:R0:W5:Y:S01]  /*1190*/  @P4 LDG.E.EL R10, desc[UR20][R2.64] ;  /* 0x00000014020a4981 */ /* 0x000162000c2e1900 */
[----:B------:R-:W-:-:S03]  /*11a0*/  SEL R38, R38, RZ, P6 ;  /* 0x000000ff26267207 */ /* 0x000fc60003000000 */
[----:B------:R1:W5:Y:S01]  /*11b0*/  @P4 LDG.E.EL R18, desc[UR20][R50.64] ;  /* 0x0000001432124981 */ /* 0x000362000c2e1900 */
[----:B------:R-:W-:Y:S02]  /*11c0*/  SEL R39, R39, RZ, P5 ;  /* 0x000000ff27277207 */ /* 0x000fe40002800000 */
[----:B0-----:R-:W-:Y:S01]  /*11d0*/  IADD3 R3, R16, UR13, RZ ;  /* 0x0000000d10037c10 */ /* 0x001fe2000fffe0ff */
[----:B------:R-:W-:Y:S01]  /*11e0*/  FADD R38, R21, R38 ;  /* 0x0000002615267221 */ /* 0x000fe20000000000 */
[----:B------:R-:W-:Y:S02]  /*11f0*/  MOV R21, RZ ;  /* 0x000000ff00157202 */ /* 0x000fe40000000f00 */
[----:B------:R-:W-:Y:S02]  /*1200*/  SEL R22, R22, RZ, P6 ;  /* 0x000000ff16167207 */ /* 0x000fe40003000000 */
[----:B-1----:R-:W-:Y:S01]  /*1210*/  IADD3 R51, R16, UR14, RZ ;  /* 0x0000000e10337c10 */ /* 0x002fe2000fffe0ff */
[----:B------:R-:W-:Y:S01]  /*1220*/  IMAD.WIDE R2, R3, 0x4, R34 ;  /* 0x0000000403027825 */ /* 0x000fe200078e0222 */
[----:B------:R-:W-:-:S03]  /*1230*/  SEL R40, R40, RZ, P5 ;  /* 0x000000ff28287207 */ /* 0x000fc60002800000 */
[----:B------:R-:W-:Y:S01]  /*1240*/  FADD R39, R39, R22 ;  /* 0x0000001627277221 */ /* 0x000fe20000000000 */
[----:B------:R-:W-:Y:S01]  /*1250*/  SEL R19, R19, RZ, P6 ;  /* 0x000000ff13137207 */ /* 0x000fe20003000000 */
[----:B------:R-:W-:Y:S01]  /*1260*/  IMAD.MOV.U32 R22, RZ, RZ, RZ ;  /* 0x000000ffff167224 */ /* 0x000fe200078e00ff */
[----:B------:R0:W5:Y:S01]  /*1270*/  @P4 LDG.E.EL R21, desc[UR20][R2.64] ;  /* 0x0000001402154981 */ /* 0x000162000c2e1900 */
[----:B------:R-:W-:-:S04]  /*1280*/  IMAD.WIDE R50, R51, 0x4, R34 ;  /* 0x0000000433327825 */ /* 0x000fc800078e0222 */
[----:B------:R-:W-:Y:S01]  /*1290*/  FADD R40, R40, R19 ;  /* 0x0000001328287221 */ /* 0x000fe20000000000 */
[----:B------:R-:W-:Y:S01]  /*12a0*/  HFMA2.MMA R19, -RZ, RZ, 0, 0 ;  /* 0x00000000ff137435 */ /* 0x000fe200000001ff */
[----:B------:R1:W5:Y:S01]  /*12b0*/  @P4 LDG.E.EL R22, desc[UR20][R50.64] ;  /* 0x0000001432164981 */ /* 0x000362000c2e1900 */
[----:B0-----:R-:W-:-:S05]  /*12c0*/  IADD3 R3, R16, UR15, RZ ;  /* 0x0000000f10037c10 */ /* 0x001fca000fffe0ff */
[----:B------:R-:W-:Y:S01]  /*12d0*/  IMAD.WIDE R2, R3, 0x4, R34 ;  /* 0x0000000403027825 */ /* 0x000fe200078e0222 */
[----:B------:R-:W-:Y:S02]  /*12e0*/  SEL R55, R55, RZ, P5 ;  /* 0x000000ff37377207 */ /* 0x000fe40002800000 */
[----:B------:R-:W-:Y:S02]  /*12f0*/  SEL R54, R54, RZ, P5 ;  /* 0x000000ff36367207 */ /* 0x000fe40002800000 */
[----:B------:R0:W5:Y:S01]  /*1300*/  @P4 LDG.E.EL R19, desc[UR20][R2.64] ;  /* 0x0000001402134981 */ /* 0x000162000c2e1900 */
[----:B------:R-:W-:Y:S02]  /*1310*/  SEL R41, R41, RZ, P6 ;  /* 0x000000ff29297207 */ /* 0x000fe40003000000 */
[----:B-1----:R-:W-:Y:S02]  /*1320*/  IADD3 R51, R16, UR16, RZ ;  /* 0x0000001010337c10 */ /* 0x002fe4000fffe0ff */
[----:B------:R-:W-:-:S02]  /*1330*/  SEL R0, R0, RZ, P6 ;  /* 0x000000ff00007207 */ /* 0x000fc40003000000 */
[----:B0-----:R-:W-:Y:S01]  /*1340*/  IADD3 R3, R16, UR17, RZ ;  /* 0x0000001110037c10 */ /* 0x001fe2000fffe0ff */
[----:B------:R-:W-:Y:S01]  /*1350*/  FADD R54, R54, R41 ;  /* 0x0000002936367221 */ /* 0x000fe20000000000 */
[----:B------:R-:W-:Y:S02]  /*1360*/  SEL R53, R53, RZ, P5 ;  /* 0x000000ff35357207 */ /* 0x000fe40002800000 */
[----:B------:R-:W-:Y:S01]  /*1370*/  SEL R17, R17, RZ, P6 ;  /* 0x000000ff11117207 */ /* 0x000fe20003000000 */
[----:B------:R-:W-:Y:S01]  /*1380*/  FADD R55, R55, R0 ;  /* 0x0000000037377221 */ /* 0x000fe20000000000 */
[----:B------:R-:W-:Y:S01]  /*1390*/  MOV R41, RZ ;  /* 0x000000ff00297202 */ /* 0x000fe20000000f00 */
[----:B------:R-:W-:Y:S02]  /*13a0*/  IMAD.MOV.U32 R0, RZ, RZ, RZ ;  /* 0x000000ffff007224 */ /* 0x000fe400078e00ff */
[----:B------:R-:W-:-:S04]  /*13b0*/  IMAD.WIDE R2, R3, 0x4, R34 ;  /* 0x0000000403027825 */ /* 0x000fc800078e0222 */
[----:B------:R-:W-:Y:S01]  /*13c0*/  FADD R53, R53, R17 ;  /* 0x0000001135357221 */ /* 0x000fe20000000000 */
[----:B------:R-:W-:Y:S01]  /*13d0*/  IADD3 R17, R16, UR18, RZ ;  /* 0x0000001210117c10 */ /* 0x000fe2000fffe0ff */
[--C-:B------:R-:W-:Y:S01]  /*13e0*/  IMAD.WIDE R50, R51, 0x4, R34.reuse ;  /* 0x0000000433327825 */ /* 0x100fe200078e0222 */
[----:B------:R0:W5:Y:S04]  /*13f0*/  @P4 LDG.E.EL R41, desc[UR20][R2.64] ;  /* 0x0000001402294981 */ /* 0x000168000c2e1900 */
[----:B------:R1:W5:Y:S01]  /*1400*/  @P4 LDG.E.EL R0, desc[UR20][R50.64] ;  /* 0x0000001432004981 */ /* 0x000362000c2e1900 */
[----:B0-----:R-:W-:Y:S01]  /*1410*/  IMAD.WIDE R2, R17, 0x4, R34 ;  /* 0x0000000411027825 */ /* 0x001fe200078e0222 */
[----:B-1----:R-:W-:-:S06]  /*1420*/  CS2R R50, SRZ ;  /* 0x0000000000327805 */ /* 0x002fcc000001ff00 */
[----:B------:R0:W5:Y:S01]  /*1430*/  @P4 LDG.E.EL R50, desc[UR20][R2.64] ;  /* 0x0000001402324981 */ /* 0x000162000c2e1900 */
[----:B------:R-:W-:-:S04]  /*1440*/  VIADD R17, R16, UR4 ;  /* 0x0000000410117c36 */ /* 0x000fc80008000000 */
[----:B------:R-:W-:-:S05]  /*1450*/  IMAD.WIDE R16, R17, 0x4, R34 ;  /* 0x0000000411107825 */ /* 0x000fca00078e0222 */
[----:B------:R1:W5:Y:S01]  /*1460*/  @P4 LDG.E.EL R51, desc[UR20][R16.64] ;  /* 0x0000001410334981 */ /* 0x000362000c2e1900 */
[----:B------:R-:W-:Y:S02]  /*1470*/  SEL R56, R56, RZ, P5 ;  /* 0x000000ff38387207 */ /* 0x000fe40002800000 */
[----:B------:R-:W-:-:S03]  /*1480*/  SEL R5, R5, RZ, P3 ;  /* 0x000000ff05057207 */ /* 0x000fc60001800000 */
[----:B------:R-:W-:Y:S01]  /*1490*/  FADD R56, R56, R61 ;  /* 0x0000003d38387221 */ /* 0x000fe20000000000 */
[----:B------:R-:W-:Y:S02]  /*14a0*/  MOV R61, UR19 ;  /* 0x00000013003d7c02 */ /* 0x000fe40008000f00 */
[----:B------:R-:W-:Y:S01]  /*14b0*/  ISETP.GE.AND P6, PT, R44, 0x121, PT ;  /* 0x000001212c00780c */ /* 0x000fe20003fc6270 */
[----:B------:R-:W-:Y:S01]  /*14c0*/  FADD R5, R20, R5 ;  /* 0x0000000514057221 */ /* 0x000fe20000000000 */
[----:B------:R-:W-:Y:S01]  /*14d0*/  HFMA2.MMA R20, -RZ, RZ, 0, 0 ;  /* 0x00000000ff147435 */ /* 0x000fe200000001ff */
[----:B------:R-:W-:-:S04]  /*14e0*/  IMAD R61, R61, 0x1210, R44 ;  /* 0x000012103d3d7824 */ /* 0x000fc800078e022c */
[----:B0-----:R-:W-:Y:S01]  /*14f0*/  IMAD.WIDE R2, R61, 0x4, R34 ;  /* 0x000000043d027825 */ /* 0x001fe200078e0222 */
[----:B------:R-:W-:Y:S02]  /*1500*/  ISETP.LT.U32.AND P5, PT, R52, 0x131, P1 ;  /* 0x000001313400780c */ /* 0x000fe40000fa1070 */
[----:B------:R-:W-:Y:S02]  /*1510*/  SEL R23, R23, RZ, P3 ;  /* 0x000000ff17177207 */ /* 0x000fe40001800000 */
[----:B------:R-:W-:Y:S01]  /*1520*/  SEL R4, R4, RZ, P3 ;  /* 0x000000ff04047207 */ /* 0x000fe20001800000 */
[----:B------:R0:W5:Y:S01]  /*1530*/  @!P6 LDG.E.EL R20, desc[UR20][R2.64] ;  /* 0x000000140214e981 */ /* 0x000162000c2e1900 */
[----:B-1----:R-:W-:Y:S01]  /*1540*/  IADD3 R17, R44, UR7, RZ ;  /* 0x000000072c117c10 */ /* 0x002fe2000fffe0ff */
[----:B------:R-:W-:Y:S01]  /*1550*/  FADD R60, R60, R23 ;  /* 0x000000173c3c7221 */ /* 0x000fe20000000000 */
[----:B------:R-:W-:Y:S01]  /*1560*/  MOV R23, RZ ;  /* 0x000000ff00177202 */ /* 0x000fe20000000f00 */
[----:B------:R-:W-:Y:S01]  /*1570*/  FADD R27, R27, R4 ;  /* 0x000000041b1b7221 */ /* 0x000fe20000000000 */
[----:B------:R-:W-:Y:S01]  /*1580*/  IMAD.MOV.U32 R4, RZ, RZ, RZ ;  /* 0x000000ffff047224 */ /* 0x000fe200078e00ff */
[----:B0-----:R-:W-:Y:S01]  /*1590*/  SEL R3, R12, RZ, P3 ;  /* 0x000000ff0c037207 */ /* 0x001fe20001800000 */
[----:B------:R-:W-:Y:S01]  /*15a0*/  IMAD.WIDE R16, R17, 0x4, R34 ;  /* 0x0000000411107825 */ /* 0x000fe200078e0222 */
[----:B------:R-:W-:Y:S01]  /*15b0*/  SEL R2, R37, RZ, P3 ;  /* 0x000000ff25027207 */ /* 0x000fe20001800000 */
[----:B------:R-:W-:-:S02]  /*15c0*/  HFMA2.MMA R37, -RZ, RZ, 0, 0 ;  /* 0x00000000ff257435 */ /* 0x000fc400000001ff */
[----:B------:R-:W-:Y:S01]  /*15d0*/  FADD R58, R58, R3 ;  /* 0x000000033a3a7221 */ /* 0x000fe20000000000 */
[----:B------:R-:W-:Y:S01]  /*15e0*/  IADD3 R3, R44, UR8, RZ ;  /* 0x000000082c037c10 */ /* 0x000fe2000fffe0ff */
[----:B------:R-:W-:Y:S01]  /*15f0*/  FADD R11, R11, R2 ;  /* 0x000000020b0b7221 */ /* 0x000fe20000000000 */
[----:B------:R-:W-:Y:S01]  /*1600*/  IMAD.MOV.U32 R12, RZ, RZ, RZ ;  /* 0x000000ffff0c7224 */ /* 0x000fe200078e00ff */
[----:B------:R-:W5:Y:S02]  /*1610*/  @P5 LDG.E.EL R4, desc[UR20][R16.64] ;  /* 0x0000001410045981 */ /* 0x000f64000c2e1900 */
[----:B------:R-:W-:Y:S02]  /*1620*/  IMAD.WIDE R2, R3, 0x4, R34 ;  /* 0x0000000403027825 */ /* 0x000fe400078e0222 */
[----:B------:R0:W5:Y:S04]  /*1630*/  @!P6 LDG.E.EL R23, desc[UR20][R16.64] ;  /* 0x000000141017e981 */ /* 0x000168000c2e1900 */
[----:B------:R-:W5:Y:S04]  /*1640*/  @P5 LDG.E.EL R37, desc[UR20][R2.64] ;  /* 0x0000001402255981 */ /* 0x000f68000c2e1900 */
[----:B------:R1:W5:Y:S01]  /*1650*/  @!P6 LDG.E.EL R12, desc[UR20][R2.64] ;  /* 0x00000014020ce981 */ /* 0x000362000c2e1900 */
[----:B0-----:R-:W-:-:S02]  /*1660*/  SEL R16, R13, RZ, P3 ;  /* 0x000000ff0d107207 */ /* 0x001fc40001800000 */
[----:B------:R-:W-:Y:S02]  /*1670*/  SEL R13, R28, RZ, P3 ;  /* 0x000000ff1c0d7207 */ /* 0x000fe40001800000 */
[----:B------:R-:W-:-:S03]  /*1680*/  IADD3 R17, R44, UR9, RZ ;  /* 0x000000092c117c10 */ /* 0x000fc6000fffe0ff */
[----:B------:R-:W-:Y:S01]  /*1690*/  FADD R36, R36, R13 ;  /* 0x0000000d24247221 */ /* 0x000fe20000000000 */
[----:B-1----:R-:W-:Y:S01]  /*16a0*/  SEL R3, R14, RZ, P3 ;  /* 0x000000ff0e037207 */ /* 0x002fe20001800000 */
[----:B------:R-:W-:Y:S01]  /*16b0*/  HFMA2.MMA R13, -RZ, RZ, 0, 0 ;  /* 0x00000000ff0d7435 */ /* 0x000fe200000001ff */
[----:B------:R-:W-:Y:S01]  /*16c0*/  SEL R2, R29, RZ, P3 ;  /* 0x000000ff1d027207 */ /* 0x000fe20001800000 */
[----:B------:R-:W-:Y:S01]  /*16d0*/  FADD R57, R57, R16 ;  /* 0x0000001039397221 */ /* 0x000fe20000000000 */
[----:B------:R-:W-:Y:S01]  /*16e0*/  MOV R28, RZ ;  /* 0x000000ff001c7202 */ /* 0x000fe20000000f00 */
[----:B------:R-:W-:Y:S01]  /*16f0*/  FADD R56, R56, R3 ;  /* 0x0000000338387221 */ /* 0x000fe20000000000 */
[----:B------:R-:W-:Y:S01]  /*1700*/  HFMA2.MMA R14, -RZ, RZ, 0, 0 ;  /* 0x00000000ff0e7435 */ /* 0x000fe200000001ff */
[----:B------:R-:W-:-:S04]  /*1710*/  IMAD.WIDE R16, R17, 0x4, R34 ;  /* 0x0000000411107825 */ /* 0x000fc800078e0222 */
[----:B------:R-:W-:Y:S01]  /*1720*/  FADD R49, R49, R2 ;  /* 0x0000000231317221 */ /* 0x000fe20000000000 */
[----:B------:R-:W-:Y:S01]  /*1730*/  VIADD R3, R44, UR10 ;  /* 0x0000000a2c037c36 */ /* 0x000fe20008000000 */
[----:B------:R-:W-:Y:S01]  /*1740*/  MOV R29, RZ ;  /* 0x000000ff001d7202 */ /* 0x000fe20000000f00 */
[----:B------:R-:W5:Y:S01]  /*1750*/  @P5 LDG.E.EL R28, desc[UR20][R16.64] ;  /* 0x00000014101c5981 */ /* 0x000f62000c2e1900 */
[----:B------:R-:W-:Y:S01]  /*1760*/  SEL R6, R6, RZ, P3 ;  /* 0x000000ff06067207 */ /* 0x000fe20001800000 */
[----:B------:R-:W-:Y:S01]  /*1770*/  IMAD.WIDE R2, R3, 0x4, R34 ;  /* 0x0000000403027825 */ /* 0x000fe200078e0222 */
[----:B------:R-:W-:Y:S01]  /*1780*/  SEL R15, R15, RZ, P3 ;  /* 0x000000ff0f0f7207 */ /* 0x000fe20001800000 */
[----:B------:R0:W5:Y:S02]  /*1790*/  @!P6 LDG.E.EL R13, desc[UR20][R16.64] ;  /* 0x00000014100de981 */ /* 0x000164000c2e1900 */
[----:B------:R-:W-:Y:S02]  /*17a0*/  FADD R47, R47, R6 ;  /* 0x000000062f2f7221 */ /* 0x000fe40000000000 */
[----:B------:R-:W5:Y:S01]  /*17b0*/  @P5 LDG.E.EL R29, desc[UR20][R2.64] ;  /* 0x00000014021d5981 */ /* 0x000f62000c2e1900 */
[----:B------:R-:W-:-:S03]  /*17c0*/  IMAD.MOV.U32 R6, RZ, RZ, RZ ;  /* 0x000000ffff067224 */ /* 0x000fc600078e00ff */
[----:B------:R1:W5:Y:S01]  /*17d0*/  @!P6 LDG.E.EL R14, desc[UR20][R2.64] ;  /* 0x00000014020ee981 */ /* 0x000362000c2e1900 */
[----:B0-----:R-:W-:Y:S01]  /*17e0*/  IADD3 R17, R44, UR11, RZ ;  /* 0x0000000b2c117c10 */ /* 0x001fe2000fffe0ff */
[----:B------:R-:W-:Y:S01]  /*17f0*/  FADD R38, R38, R15 ;  /* 0x0000000f26267221 */ /* 0x000fe20000000000 */
[----:B------:R-:W-:-:S03]  /*1800*/  MOV R15, RZ ;  /* 0x000000ff000f7202 */ /* 0x000fc60000000f00 */
[----:B------:R-:W-:Y:S01]  /*1810*/  IMAD.WIDE R16, R17, 0x4, R34 ;  /* 0x0000000411107825 */ /* 0x000fe200078e0222 */
[----:B-1----:R-:W-:Y:S02]  /*1820*/  SEL R3, R24, RZ, P3 ;  /* 0x000000ff18037207 */ /* 0x002fe40001800000 */
[----:B------:R-:W-:Y:S01]  /*1830*/  SEL R2, R9, RZ, P3 ;  /* 0x000000ff09027207 */ /* 0x000fe20001800000 */
[----:B------:R-:W-:Y:S01]  /*1840*/  HFMA2.MMA R9, -RZ, RZ, 0, 0 ;  /* 0x00000000ff097435 */ /* 0x000fe200000001ff */
[----:B------:R-:W5:Y:S01]  /*1850*/  @P5 LDG.E.EL R6, desc[UR20][R16.64] ;  /* 0x0000001410065981 */ /* 0x000f62000c2e1900 */
[----:B------:R-:W-:Y:S01]  /*1860*/  FADD R40, R40, R3 ;  /* 0x0000000328287221 */ /* 0x000fe20000000000 */
[----:B------:R-:W-:Y:S01]  /*1870*/  IADD3 R3, R44, UR12, RZ ;  /* 0x0000000c2c037c10 */ /* 0x000fe2000fffe0ff */
[----:B------:R-:W-:Y:S01]  /*1880*/  FADD R39, R39, R2 ;  /* 0x0000000227277221 */ /* 0x000fe20000000000 */
[----:B------:R0:W5:Y:S01]  /*1890*/  @!P6 LDG.E.EL R15, desc[UR20][R16.64] ;  /* 0x00000014100fe981 */ /* 0x000162000c2e1900 */
[----:B------:R-:W-:-:S02]  /*18a0*/  IMAD.MOV.U32 R24, RZ, RZ, RZ ;  /* 0x000000ffff187224 */ /* 0x000fc400078e00ff */
[----:B------:R-:W-:Y:S01]  /*18b0*/  IMAD.WIDE R2, R3, 0x4, R34 ;  /* 0x0000000403027825 */ /* 0x000fe200078e0222 */
[----:B------:R-:W-:-:S04]  /*18c0*/  SEL R7, R7, RZ, P3 ;  /* 0x000000ff07077207 */ /* 0x000fc80001800000 */
[----:B------:R-:W5:Y:S01]  /*18d0*/  @P5 LDG.E.EL R9, desc[UR20][R2.64] ;  /* 0x0000001402095981 */ /* 0x000f62000c2e1900 */
[----:B0-----:R-:W-:Y:S02]  /*18e0*/  SEL R16, R25, RZ, P3 ;  /* 0x000000ff19107207 */ /* 0x001fe40001800000 */
[----:B--2---:R-:W-:Y:S02]  /*18f0*/  SEL R26, R26, RZ, P4 ;  /* 0x000000ff1a1a7207 */ /* 0x004fe40002000000 */
[----:B------:R-:W-:Y:S01]  /*1900*/  IADD3 R17, R44, UR13, RZ ;  /* 0x0000000d2c117c10 */ /* 0x000fe2000fffe0ff */
[----:B------:R-:W-:Y:S01]  /*1910*/  FADD R55, R55, R16 ;  /* 0x0000001037377221 */ /* 0x000fe20000000000 */
[----:B------:R-:W-:Y:S01]  /*1920*/  HFMA2.MMA R25, -RZ, RZ, 0, 0 ;  /* 0x00000000ff197435 */ /* 0x000fe200000001ff */
[----:B------:R0:W2:Y:S01]  /*1930*/  @!P6 LDG.E.EL R24, desc[UR20][R2.64] ;  /* 0x000000140218e981 */ /* 0x0000a2000c2e1900 */
[----:B------:R-:W-:Y:S01]  /*1940*/  SEL R16, R31, RZ, P3 ;  /* 0x000000ff1f107207 */ /* 0x000fe20001800000 */
[----:B------:R-:W-:Y:S01]  /*1950*/  FADD R5, R5, R26 ;  /* 0x0000001a05057221 */ /* 0x000fe20000000000 */
[----:B------:R-:W-:Y:S01]  /*1960*/  HFMA2.MMA R26, -RZ, RZ, 0, 0 ;  /* 0x00000000ff1a7435 */ /* 0x000fe200000001ff */
[----:B------:R-:W-:Y:S01]  /*1970*/  FADD R54, R54, R7 ;  /* 0x0000000736367221 */ /* 0x000fe20000000000 */
[----:B------:R-:W-:Y:S01]  /*1980*/  MOV R7, RZ ;  /* 0x000000ff00077202 */ /* 0x000fe20000000f00 */
[----:B------:R-:W-:Y:S01]  /*1990*/  FADD R53, R53, R16 ;  /* 0x0000001035357221 */ /* 0x000fe20000000000 */
[----:B0-----:R-:W-:Y:S01]  /*19a0*/  IMAD.WIDE R2, R17, 0x4, R34 ;  /* 0x0000000411027825 */ /* 0x001fe200078e0222 */
[----:B------:R-:W-:-:S03]  /*19b0*/  MOV R31, RZ ;  /* 0x000000ff001f7202 */ /* 0x000fc60000000f00 */
[----:B------:R-:W-:Y:S01]  /*19c0*/  VIADD R17, R44, UR14 ;  /* 0x0000000e2c117c36 */ /* 0x000fe20008000000 */
[----:B------:R-:W2:Y:S03]  /*19d0*/  @P5 LDG.E.EL R7, desc[UR20][R2.64] ;  /* 0x0000001402075981 */ /* 0x000ea6000c2e1900 */
[----:B------:R-:W-:Y:S01]  /*19e0*/  IMAD.WIDE R16, R17, 0x4, R34 ;  /* 0x0000000411107825 */ /* 0x000fe200078e0222 */
[----:B------:R3:W2:Y:S01]  /*19f0*/  @!P6 LDG.E.EL R25, desc[UR20][R2.64] ;  /* 0x000000140219e981 */ /* 0x0006a2000c2e1900 */
[----:B------:R-:W-:-:S03]  /*1a00*/  IADD3 R61, R44, UR15, RZ ;  /* 0x0000000f2c3d7c10 */ /* 0x000fc6000fffe0ff */
[----:B------:R-:W2:Y:S04]  /*1a10*/  @P5 LDG.E.EL R31, desc[UR20][R16.64] ;  /* 0x00000014101f5981 */ /* 0x000ea8000c2e1900 */
[----:B------:R5:W2:Y:S01]  /*1a20*/  @!P6 LDG.E.EL R26, desc[UR20][R16.64] ;  /* 0x00000014101ae981 */ /* 0x000aa2000c2e1900 */
[----:B---3--:R-:W-:Y:S02]  /*1a30*/  SEL R3, R32, RZ, P4 ;  /* 0x000000ff20037207 */ /* 0x008fe40002000000 */
[----:B----4-:R-:W-:-:S03]  /*1a40*/  SEL R32, R59, RZ, P4 ;  /* 0x000000ff3b207207 */ /* 0x010fc60002000000 */
[----:B------:R-:W-:Y:S01]  /*1a50*/  FADD R2, R60, R3 ;  /* 0x000000033c027221 */ /* 0x000fe20000000000 */
[----:B-----5:R-:W-:Y:S01]  /*1a60*/  SEL R17, R30, RZ, P4 ;  /* 0x000000ff1e117207 */ /* 0x020fe20002000000 */
[----:B------:R-:W-:Y:S01]  /*1a70*/  FADD R3, R27, R32 ;  /* 0x000000201b037221 */ /* 0x000fe20000000000 */
[----:B------:R-:W-:Y:S01]  /*1a80*/  SEL R16, R45, RZ, P4 ;  /* 0x000000ff2d107207 */ /* 0x000fe20002000000 */
[----:B------:R-:W-:Y:S01]  /*1a90*/  IMAD.MOV.U32 R32, RZ, RZ, RZ ;  /* 0x000000ffff207224 */ /* 0x000fe200078e00ff */
[----:B------:R-:W-:Y:S01]  /*1aa0*/  MOV R27, RZ ;  /* 0x000000ff001b7202 */ /* 0x000fe20000000f00 */
[----:B------:R-:W-:Y:S01]  /*1ab0*/  FADD R45, R58, R17 ;  /* 0x000000113a2d7221 */ /* 0x000fe20000000000 */
[----:B------:R-:W-:Y:S01]  /*1ac0*/  IADD3 R59, R44, UR16, RZ ;  /* 0x000000102c3b7c10 */ /* 0x000fe2000fffe0ff */
[----:B------:R-:W-:Y:S01]  /*1ad0*/  HFMA2.MMA R30, -RZ, RZ, 0, 0 ;  /* 0x00000000ff1e7435 */ /* 0x000fe200000001ff */
[----:B------:R-:W-:-:S04]  /*1ae0*/  IMAD.WIDE R60, R61, 0x4, R34 ;  /* 0x000000043d3c7825 */ /* 0x000fc800078e0222 */
[----:B------:R-:W-:Y:S01]  /*1af0*/  FADD R11, R11, R16 ;  /* 0x000000100b0b7221 */ /* 0x000fe20000000000 */
[----:B------:R-:W-:Y:S01]  /*1b00*/  IMAD.MOV.U32 R16, RZ, RZ, RZ ;  /* 0x000000ffff107224 */ /* 0x000fe200078e00ff */
[----:B------:R-:W3:Y:S01]  /*1b10*/  @P5 LDG.E.EL R32, desc[UR20][R60.64] ;  /* 0x000000143c205981 */ /* 0x000ee2000c2e1900 */
[----:B------:R-:W-:Y:S01]  /*1b20*/  SEL R8, R8, RZ, P4 ;  /* 0x000000ff08087207 */ /* 0x000fe20002000000 */
[----:B------:R-:W-:Y:S02]  /*1b30*/  IMAD.WIDE R58, R59, 0x4, R34 ;  /* 0x000000043b3a7825 */ /* 0x000fe400078e0222 */
[----:B------:R0:W4:Y:S04]  /*1b40*/  @!P6 LDG.E.EL R27, desc[UR20][R60.64] ;  /* 0x000000143c1be981 */ /* 0x000128000c2e1900 */
[----:B------:R-:W5:Y:S01]  /*1b50*/  @P5 LDG.E.EL R30, desc[UR20][R58.64] ;  /* 0x000000143a1e5981 */ /* 0x000f62000c2e1900 */
[----:B------:R-:W-:Y:S01]  /*1b60*/  SEL R17, R48, RZ, P4 ;  /* 0x000000ff30117207 */ /* 0x000fe20002000000 */
[----:B------:R-:W-:-:S02]  /*1b70*/  FADD R48, R57, R8 ;  /* 0x0000000839307221 */ /* 0x000fc40000000000 */
[----:B------:R1:W4:Y:S01]  /*1b80*/  @!P6 LDG.E.EL R16, desc[UR20][R58.64] ;  /* 0x000000143a10e981 */ /* 0x000322000c2e1900 */
[----:B0-----:R-:W-:Y:S01]  /*1b90*/  IADD3 R61, R44, UR17, RZ ;  /* 0x000000112c3d7c10 */ /* 0x001fe2000fffe0ff */
[----:B------:R-:W-:Y:S01]  /*1ba0*/  FADD R36, R36, R17 ;  /* 0x0000001124247221 */ /* 0x000fe20000000000 */
[----:B------:R-:W-:Y:S01]  /*1bb0*/  HFMA2.MMA R17, -RZ, RZ, 0, 0 ;  /* 0x00000000ff117435 */ /* 0x000fe200000001ff */
[----:B------:R-:W-:Y:S02]  /*1bc0*/  MOV R8, RZ ;  /* 0x000000ff00087202 */ /* 0x000fe40000000f00 */
[----:B------:R-:W-:Y:S01]  /*1bd0*/  IMAD.WIDE R60, R61, 0x4, R34 ;  /* 0x000000043d3c7825 */ /* 0x000fe200078e0222 */
[----:B------:R-:W-:Y:S02]  /*1be0*/  SEL R57, R10, RZ, P4 ;  /* 0x000000ff0a397207 */ /* 0x000fe40002000000 */
[----:B------:R-:W-:-:S03]  /*1bf0*/  SEL R18, R18, RZ, P4 ;  /* 0x000000ff12127207 */ /* 0x000fc60002000000 */
[----:B------:R-:W-:Y:S01]  /*1c00*/  FADD R56, R56, R57 ;  /* 0x0000003938387221 */ /* 0x000fe20000000000 */
[----:B-1----:R-:W-:Y:S01]  /*1c10*/  VIADD R59, R44, UR18 ;  /* 0x000000122c3b7c36 */ /* 0x002fe20008000000 */
[----:B------:R-:W4:Y:S01]  /*1c20*/  @P5 LDG.E.EL R8, desc[UR20][R60.64] ;  /* 0x000000143c085981 */ /* 0x000f22000c2e1900 */
[----:B------:R-:W-:Y:S01]  /*1c30*/  FADD R49, R49, R18 ;  /* 0x0000001231317221 */ /* 0x000fe20000000000 */
[----:B------:R-:W-:Y:S01]  /*1c40*/  HFMA2.MMA R18, -RZ, RZ, 0, 0 ;  /* 0x00000000ff127435 */ /* 0x000fe200000001ff */
[----:B------:R-:W-:Y:S01]  /*1c50*/  MOV R10, RZ ;  /* 0x000000ff000a7202 */ /* 0x000fe20000000f00 */
[----:B------:R-:W-:Y:S01]  /*1c60*/  IMAD.WIDE R58, R59, 0x4, R34 ;  /* 0x000000043b3a7825 */ /* 0x000fe200078e0222 */
[----:B------:R0:W4:Y:S04]  /*1c70*/  @!P6 LDG.E.EL R17, desc[UR20][R60.64] ;  /* 0x000000143c11e981 */ /* 0x000128000c2e1900 */
[----:B------:R-:W4:Y:S04]  /*1c80*/  @P5 LDG.E.EL R10, desc[UR20][R58.64] ;  /* 0x000000143a0a5981 */ /* 0x000f28000c2e1900 */
[----:B------:R1:W4:Y:S01]  /*1c90*/  @!P6 LDG.E.EL R18, desc[UR20][R58.64] ;  /* 0x000000143a12e981 */ /* 0x000322000c2e1900 */
[----:B------:R-:W-:-:S02]  /*1ca0*/  SEL R57, R22, RZ, P4 ;  /* 0x000000ff16397207 */ /* 0x000fc40002000000 */
[----:B0-----:R-:W-:-:S03]  /*1cb0*/  SEL R60, R21, RZ, P4 ;  /* 0x000000ff153c7207 */ /* 0x001fc60002000000 */
[----:B------:R-:W-:Y:S01]  /*1cc0*/  FADD R38, R38, R57 ;  /* 0x0000003926267221 */ /* 0x000fe20000000000 */
[----:B------:R-:W-:Y:S02]  /*1cd0*/  IADD3 R57, R44, UR6, RZ ;  /* 0x000000062c397c10 */ /* 0x000fe4000fffe0ff */
[----:B------:R-:W-:Y:S02]  /*1ce0*/  IADD3 R61, R44, UR5, RZ ;  /* 0x000000052c3d7c10 */ /* 0x000fe4000fffe0ff */
[----:B------:R-:W-:Y:S01]  /*1cf0*/  MOV R22, RZ ;  /* 0x000000ff00167202 */ /* 0x000fe20000000f00 */
[----:B-1----:R-:W-:-:S04]  /*1d00*/  IMAD.WIDE R58, R57, 0x4, R34 ;  /* 0x00000004393a7825 */ /* 0x002fc800078e0222 */
[----:B------:R-:W-:Y:S01]  /*1d10*/  FADD R47, R47, R60 ;  /* 0x0000003c2f2f7221 */ /* 0x000fe20000000000 */
[----:B------:R-:W-:Y:S01]  /*1d20*/  IMAD.MOV.U32 R21, RZ, RZ, RZ ;  /* 0x000000ffff157224 */ /* 0x000fe200078e00ff */
[----:B------:R0:W4:Y:S01]  /*1d30*/  @!P6 LDG.E.EL R22, desc[UR20][R58.64] ;  /* 0x000000143a16e981 */ /* 0x000122000c2e1900 */
[----:B------:R-:W-:Y:S01]  /*1d40*/  IMAD.WIDE R60, R61, 0x4, R34 ;  /* 0x000000043d3c7825 */ /* 0x000fe200078e0222 */
[----:B------:R-:W-:-:S04]  /*1d50*/  SEL R19, R19, RZ, P4 ;  /* 0x000000ff13137207 */ /* 0x000fc80002000000 */
[----:B------:R1:W4:Y:S01]  /*1d60*/  @!P6 LDG.E.EL R21, desc[UR20][R60.64] ;  /* 0x000000143c15e981 */ /* 0x000322000c2e1900 */
[----:B0-----:R-:W-:Y:S02]  /*1d70*/  MOV R59, UR19 ;  /* 0x00000013003b7c02 */ /* 0x001fe40008000f00 */
[----:B-1----:R-:W-:-:S03]  /*1d80*/  IADD3 R61, R44, UR4, RZ ;  /* 0x000000042c3d7c10 */ /* 0x002fc6000fffe0ff */
[----:B------:R-:W-:Y:S01]  /*1d90*/  IMAD R59, R59, 0x1210, R44 ;  /* 0x000012103b3b7824 */ /* 0x000fe200078e022c */
[----:B------:R-:W-:Y:S02]  /*1da0*/  SEL R58, R41, RZ, P4 ;  /* 0x000000ff293a7207 */ /* 0x000fe40002000000 */
[----:B------:R-:W-:Y:S01]  /*1db0*/  SEL R57, R0, RZ, P4 ;  /* 0x000000ff00397207 */ /* 0x000fe20002000000 */
[----:B------:R-:W-:Y:S02]  /*1dc0*/  IMAD.MOV.U32 R0, RZ, RZ, RZ ;  /* 0x000000ffff007224 */ /* 0x000fe400078e00ff */
[----:B------:R-:W-:Y:S01]  /*1dd0*/  FADD R41, R55, R58 ;  /* 0x0000003a37297221 */ /* 0x000fe20000000000 */
[----:B------:R-:W-:Y:S01]  /*1de0*/  IMAD.WIDE R60, R61, 0x4, R34 ;  /* 0x000000043d3c7825 */ /* 0x000fe200078e0222 */
[----:B------:R-:W-:-:S03]  /*1df0*/  MOV R55, RZ ;  /* 0x000000ff00377202 */ /* 0x000fc60000000f00 */
[----:B------:R-:W-:Y:S01]  /*1e00*/  FADD R39, R39, R19 ;  /* 0x0000001327277221 */ /* 0x000fe20000000000 */
[----:B------:R-:W-:Y:S01]  /*1e10*/  FADD R40, R40, R57 ;  /* 0x0000003928287221 */ /* 0x000fe20000000000 */
[----:B------:R-:W-:Y:S01]  /*1e20*/  IMAD.WIDE R58, R59, 0x4, R34 ;  /* 0x000000043b3a7825 */ /* 0x000fe200078e0222 */
[----:B------:R-:W-:Y:S01]  /*1e30*/  HFMA2.MMA R19, -RZ, RZ, 0, 0 ;  /* 0x00000000ff137435 */ /* 0x000fe200000001ff */
[----:B------:R-:W4:Y:S04]  /*1e40*/  @P5 LDG.E.EL R0, desc[UR20][R60.64] ;  /* 0x000000143c005981 */ /* 0x000f28000c2e1900 */
[----:B------:R-:W4:Y:S01]  /*1e50*/  @P5 LDG.E.EL R55, desc[UR20][R58.64] ;  /* 0x000000143a375981 */ /* 0x000f22000c2e1900 */
[----:B------:R-:W-:-:S04]  /*1e60*/  SEL R57, R50, RZ, P4 ;  /* 0x000000ff32397207 */ /* 0x000fc80002000000 */
[----:B------:R0:W4:Y:S01]  /*1e70*/  @!P6 LDG.E.EL R19, desc[UR20][R60.64] ;  /* 0x000000143c13e981 */ /* 0x000122000c2e1900 */
[----:B------:R-:W-:Y:S01]  /*1e80*/  FADD R50, R54, R57 ;  /* 0x0000003936327221 */ /* 0x000fe20000000000 */
[----:B------:R-:W-:Y:S01]  /*1e90*/  HFMA2.MMA R54, -RZ, RZ, 0, 0 ;  /* 0x00000000ff367435 */ /* 0x000fe200000001ff */
[----:B------:R-:W-:-:S04]  /*1ea0*/  VIADD R57, R44, UR5 ;  /* 0x000000052c397c36 */ /* 0x000fc80008000000 */
[----:B0-----:R-:W-:Y:S01]  /*1eb0*/  IMAD.WIDE R60, R57, 0x4, R34 ;  /* 0x00000004393c7825 */ /* 0x001fe200078e0222 */
[----:B------:R-:W-:Y:S02]  /*1ec0*/  SEL R51, R51, RZ, P4 ;  /* 0x000000ff33337207 */ /* 0x000fe40002000000 */
[----:B------:R-:W-:Y:S02]  /*1ed0*/  IADD3 R57, R44, UR6, RZ ;  /* 0x000000062c397c10 */ /* 0x000fe4000fffe0ff */
[----:B------:R0:W4:Y:S01]  /*1ee0*/  @P5 LDG.E.EL R54, desc[UR20][R60.64] ;  /* 0x000000143c365981 */ /* 0x000122000c2e1900 */
[----:B------:R-:W-:Y:S01]  /*1ef0*/  FADD R51, R53, R51 ;  /* 0x0000003335337221 */ /* 0x000fe20000000000 */
[----:B------:R-:W-:Y:S01]  /*1f00*/  MOV R53, RZ ;  /* 0x000000ff00357202 */ /* 0x000fe20000000f00 */
[----:B------:R-:W-:-:S05]  /*1f10*/  IMAD.WIDE R58, R57, 0x4, R34 ;  /* 0x00000004393a7825 */ /* 0x000fca00078e0222 */
[----:B------:R1:W4:Y:S01]  /*1f20*/  @P5 LDG.E.EL R53, desc[UR20][R58.64] ;  /* 0x000000143a355981 */ /* 0x000322000c2e1900 */
[----:B------:R-:W-:Y:S01]  /*1f30*/  ISETP.LT.U32.AND P3, PT, R52, 0x131, !P0 ;  /* 0x000001313400780c */ /* 0x000fe20004761070 */
[----:B0-----:R-:W-:Y:S01]  /*1f40*/  IMAD.U32 R61, RZ, RZ, UR19 ;  /* 0x00000013ff3d7e24 */ /* 0x001fe2000f8e00ff */
[----:B------:R-:W-:Y:S02]  /*1f50*/  SEL R4, R4, RZ, P5 ;  /* 0x000000ff04047207 */ /* 0x000fe40002800000 */
[----:B------:R-:W-:-:S03]  /*1f60*/  SEL R57, R37, RZ, P5 ;  /* 0x000000ff25397207 */ /* 0x000fc60002800000 */
[----:B------:R-:W-:Y:S01]  /*1f70*/  FADD R37, R45, R4 ;  /* 0x000000042d257221 */ /* 0x000fe20000000000 */
[----:B------:R-:W-:Y:S01]  /*1f80*/  IADD3 R4, R44, 0x1, RZ ;  /* 0x000000012c047810 */ /* 0x000fe20007ffe0ff */
[----:B------:R-:W-:Y:S01]  /*1f90*/  HFMA2.MMA R45, -RZ, RZ, 0, 0 ;  /* 0x00000000ff2d7435 */ /* 0x000fe200000001ff */
[----:B------:R-:W-:-:S03]  /*1fa0*/  FADD R11, R11, R57 ;  /* 0x000000390b0b7221 */ /* 0x000fc60000000000 */
[----:B------:R-:W-:Y:S01]  /*1fb0*/  IMAD R61, R61, 0x1210, R4 ;  /* 0x000012103d3d7824 */ /* 0x000fe200078e0204 */
[----:B-1----:R-:W-:-:S03]  /*1fc0*/  IADD3 R59, R4, UR5, RZ ;  /* 0x00000005043b7c10 */ /* 0x002fc6000fffe0ff */
[----:B------:R-:W-:-:S05]  /*1fd0*/  IMAD.WIDE R60, R61, 0x4, R34 ;  /* 0x000000043d3c7825 */ /* 0x000fca00078e0222 */
[----:B------:R0:W4:Y:S01]  /*1fe0*/  @P3 LDG.E.EL R45, desc[UR20][R60.64] ;  /* 0x000000143c2d3981 */ /* 0x000122000c2e1900 */
[----:B------:R-:W-:-:S05]  /*1ff0*/  SEL R57, R28, RZ, P5 ;  /* 0x000000ff1c397207 */ /* 0x000fca0002800000 */
[----:B------:R-:W-:Y:S01]  /*2000*/  FADD R28, R48, R57 ;  /* 0x00000039301c7221 */ /* 0x000fe20000000000 */
[----:B------:R-:W-:Y:S01]  /*2010*/  IADD3 R57, R4, UR6, RZ ;  /* 0x0000000604397c10 */ /* 0x000fe2000fffe0ff */
[----:B------:R-:W-:Y:S02]  /*2020*/  IMAD.MOV.U32 R48, RZ, RZ, RZ ;  /* 0x000000ffff307224 */ /* 0x000fe400078e00ff */
[----:B------:R-:W-:-:S04]  /*2030*/  IMAD.WIDE R58, R59, 0x4, R34 ;  /* 0x000000043b3a7825 */ /* 0x000fc800078e0222 */
[----:B0-----:R-:W-:Y:S01]  /*2040*/  IMAD.WIDE R60, R57, 0x4, R34 ;  /* 0x00000004393c7825 */ /* 0x001fe200078e0222 */
[----:B------:R-:W-:Y:S01]  /*2050*/  SEL R29, R29, RZ, P5 ;  /* 0x000000ff1d1d7207 */ /* 0x000fe20002800000 */
[----:B------:R0:W4:Y:S01]  /*2060*/  @P3 LDG.E.EL R48, desc[UR20][R58.64] ;  /* 0x000000143a303981 */ /* 0x000122000c2e1900 */
[----:B------:R-:W-:-:S03]  /*2070*/  SEL R57, R6, RZ, P5 ;  /* 0x000000ff06397207 */ /* 0x000fc60002800000 */
[----:B------:R-:W-:Y:S02]  /*2080*/  FADD R29, R36, R29 ;  /* 0x0000001d241d7221 */ /* 0x000fe40000000000 */
[----:B------:R-:W-:Y:S01]  /*2090*/  FADD R6, R56, R57 ;  /* 0x0000003938067221 */ /* 0x000fe20000000000 */
[----:B------:R-:W-:Y:S02]  /*20a0*/  IADD3 R57, R4, UR7, RZ ;  /* 0x0000000704397c10 */ /* 0x000fe4000fffe0ff */
[----:B------:R-:W-:-:S03]  /*20b0*/  MOV R36, RZ ;  /* 0x000000ff00247202 */ /* 0x000fc60000000f00 */
[----:B0-----:R-:W-:Y:S01]  /*20c0*/  IMAD.WIDE R58, R57, 0x4, R34 ;  /* 0x00000004393a7825 */ /* 0x001fe200078e0222 */
[----:B------:R-:W-:Y:S02]  /*20d0*/  SEL R9, R9, RZ, P5 ;  /* 0x000000ff09097207 */ /* 0x000fe40002800000 */
[----:B------:R-:W-:Y:S01]  /*20e0*/  IADD3 R57, R4, UR8, RZ ;  /* 0x0000000804397c10 */ /* 0x000fe2000fffe0ff */
[----:B------:R0:W4:Y:S01]  /*20f0*/  @P3 LDG.E.EL R36, desc[UR20][R60.64] ;  /* 0x000000143c243981 */ /* 0x000122000c2e1900 */
[----:B------:R-:W-:Y:S02]  /*2100*/  IMAD.MOV.U32 R56, RZ, RZ, RZ ;  /* 0x000000ffff387224 */ /* 0x000fe400078e00ff */
[----:B------:R-:W-:Y:S01]  /*2110*/  FADD R9, R49, R9 ;  /* 0x0000000931097221 */ /* 0x000fe20000000000 */
[----:B------:R-:W-:-:S03]  /*2120*/  HFMA2.MMA R49, -RZ, RZ, 0, 0 ;  /* 0x00000000ff317435 */ /* 0x000fc600000001ff */
[----:B------:R1:W4:Y:S01]  /*2130*/  @P3 LDG.E.EL R56, desc[UR20][R58.64] ;  /* 0x000000143a383981 */ /* 0x000322000c2e1900 */
[----:B0-----:R-:W-:Y:S01]  /*2140*/  IMAD.WIDE R60, R57, 0x4, R34 ;  /* 0x00000004393c7825 */ /* 0x001fe200078e0222 */
[----:B------:R-:W-:-:S05]  /*2150*/  IADD3 R57, R4, UR9, RZ ;  /* 0x0000000904397c10 */ /* 0x000fca000fffe0ff */
[----:B------:R0:W4:Y:S01]  /*2160*/  @P3 LDG.E.EL R49, desc[UR20][R60.64] ;  /* 0x000000143c313981 */ /* 0x000122000c2e1900 */
[----:B-1----:R-:W-:Y:S01]  /*2170*/  IMAD.WIDE R58, R57, 0x4, R34 ;  /* 0x00000004393a7825 */ /* 0x002fe200078e0222 */
[----:B------:R-:W-:Y:S02]  /*2180*/  IADD3 R57, R4, UR10, RZ ;  /* 0x0000000a04397c10 */ /* 0x000fe4000fffe0ff */
[----:B--2---:R-:W-:-:S05]  /*2190*/  SEL R7, R7, RZ, P5 ;  /* 0x000000ff07077207 */ /* 0x004fca0002800000 */
[----:B------:R-:W-:Y:S01]  /*21a0*/  FADD R7, R47, R7 ;  /* 0x000000072f077221 */ /* 0x000fe20000000000 */
[----:B------:R-:W-:Y:S02]  /*21b0*/  IMAD.MOV.U32 R47, RZ, RZ, RZ ;  /* 0x000000ffff2f7224 */ /* 0x000fe400078e00ff */
[----:B0-----:R-:W-:Y:S01]  /*21c0*/  IMAD.WIDE R60, R57, 0x4, R34 ;  /* 0x00000004393c7825 */ /* 0x001fe200078e0222 */
[----:B------:R-:W-:Y:S02]  /*21d0*/  IADD3 R57, R4, UR11, RZ ;  /* 0x0000000b04397c10 */ /* 0x000fe4000fffe0ff */
[----:B------:R-:W-:Y:S01]  /*21e0*/  SEL R31, R31, RZ, P5 ;  /* 0x000000ff1f1f7207 */ /* 0x000fe20002800000 */
[----:B------:R0:W2:Y:S04]  /*21f0*/  @P3 LDG.E.EL R47, desc[UR20][R58.64] ;  /* 0x000000143a2f3981 */ /* 0x0000a8000c2e1900 */
[----:B------:R-:W-:Y:S01]  /*2200*/  FADD R31, R38, R31 ;  /* 0x0000001f261f7221 */ /* 0x000fe20000000000 */
[----:B------:R-:W-:Y:S01]  /*2210*/  MOV R38, RZ ;  /* 0x000000ff00267202 */ /* 0x000fe20000000f00 */
[----:B0-----:R-:W-:-:S05]  /*2220*/  IMAD.WIDE R58, R57, 0x4, R34 ;  /* 0x00000004393a7825 */ /* 0x001fca00078e0222 */
[----:B------:R0:W2:Y:S01]  /*2230*/  @P3 LDG.E.EL R38, desc[UR20][R60.64] ;  /* 0x000000143c263981 */ /* 0x0000a2000c2e1900 */
[----:B---3--:R-:W-:Y:S02]  /*2240*/  SEL R32, R32, RZ, P5 ;  /* 0x000000ff20207207 */ /* 0x008fe40002800000 */
[----:B-----5:R-:W-:-:S03]  /*2250*/  SEL R57, R30, RZ, P5 ;  /* 0x000000ff1e397207 */ /* 0x020fc60002800000 */
[----:B------:R-:W-:Y:S02]  /*2260*/  FADD R32, R39, R32 ;  /* 0x0000002027207221 */ /* 0x000fe40000000000 */
[----:B------:R-:W-:Y:S01]  /*2270*/  FADD R30, R40, R57 ;  /* 0x00000039281e7221 */ /* 0x000fe20000000000 */
[----:B------:R-:W-:Y:S01]  /*2280*/  IADD3 R57, R4, UR12, RZ ;  /* 0x0000000c04397c10 */ /* 0x000fe2000fffe0ff */
[----:B------:R-:W-:-:S04]  /*2290*/  IMAD.MOV.U32 R39, RZ, RZ, RZ ;  /* 0x000000ffff277224 */ /* 0x000fc800078e00ff */
[----:B0-----:R-:W-:Y:S01]  /*22a0*/  IMAD.WIDE R60, R57, 0x4, R34 ;  /* 0x00000004393c7825 */ /* 0x001fe200078e0222 */
[----:B------:R-:W-:Y:S01]  /*22b0*/  IADD3 R57, R4, UR13, RZ ;  /* 0x0000000d04397c10 */ /* 0x000fe2000fffe0ff */
[----:B------:R0:W3:Y:S01]  /*22c0*/  @P3 LDG.E.EL R39, desc[UR20][R58.64] ;  /* 0x000000143a273981 */ /* 0x0000e2000c2e1900 */
[----:B------:R-:W-:-:S03]  /*22d0*/  HFMA2.MMA R40, -RZ, RZ, 0, 0 ;  /* 0x00000000ff287435 */ /* 0x000fc600000001ff */
[----:B0-----:R-:W-:-:S07]  /*22e0*/  IMAD.WIDE R58, R57, 0x4, R34 ;  /* 0x00000004393a7825 */ /* 0x001fce00078e0222 */
[----:B------:R0:W5:Y:S01]  /*22f0*/  @P3 LDG.E.EL R40, desc[UR20][R60.64] ;  /* 0x000000143c283981 */ /* 0x000162000c2e1900 */
[----:B----4-:R-:W-:Y:S02]  /*2300*/  SEL R8, R8, RZ, P5 ;  /* 0x000000ff08087207 */ /* 0x010fe40002800000 */
[----:B------:R-:W-:-:S03]  /*2310*/  SEL R57, R10, RZ, P5 ;  /* 0x000000ff0a397207 */ /* 0x000fc60002800000 */
[----:B------:R-:W-:Y:S02]  /*2320*/  FADD R8, R41, R8 ;  /* 0x0000000829087221 */ /* 0x000fe40000000000 */
[----:B------:R-:W-:Y:S01]  /*2330*/  FADD R50, R50, R57 ;  /* 0x0000003932327221 */ /* 0x000fe20000000000 */
[----:B------:R-:W-:Y:S01]  /*2340*/  IADD3 R57, R4, UR14, RZ ;  /* 0x0000000e04397c10 */ /* 0x000fe2000fffe0ff */
[----:B------:R-:W-:-:S04]  /*2350*/  IMAD.MOV.U32 R41, RZ, RZ, RZ ;  /* 0x000000ffff297224 */ /* 0x000fc800078e00ff */
[----:B0-----:R-:W-:Y:S01]  /*2360*/  IMAD.WIDE R60, R57, 0x4, R34 ;  /* 0x00000004393c7825 */ /* 0x001fe200078e0222 */
[----:B------:R-:W-:Y:S01]  /*2370*/  IADD3 R57, R4, UR15, RZ ;  /* 0x0000000f04397c10 */ /* 0x000fe2000fffe0ff */
[----:B------:R0:W4:Y:S01]  /*2380*/  @P3 LDG.E.EL R41, desc[UR20][R58.64] ;  /* 0x000000143a293981 */ /* 0x000122000c2e1900 */
[----:B------:R-:W-:-:S06]  /*2390*/  MOV R10, RZ ;  /* 0x000000ff000a7202 */ /* 0x000fcc0000000f00 */
[----:B------:R1:W4:Y:S01]  /*23a0*/  @P3 LDG.E.EL R10, desc[UR20][R60.64] ;  /* 0x000000143c0a3981 */ /* 0x000322000c2e1900 */
[----:B0-----:R-:W-:Y:S01]  /*23b0*/  IMAD.WIDE R58, R57, 0x4, R34 ;  /* 0x00000004393a7825 */ /* 0x001fe200078e0222 */
[----:B------:R-:W-:Y:S02]  /*23c0*/  SEL R0, R0, RZ, P5 ;  /* 0x000000ff00007207 */ /* 0x000fe40002800000 */
[----:B------:R-:W-:-:S03]  /*23d0*/  SEL R55, R55, RZ, P5 ;  /* 0x000000ff37377207 */ /* 0x000fc60002800000 */
[----:B------:R-:W-:Y:S01]  /*23e0*/  FADD R51, R51, R0 ;  /* 0x0000000033337221 */ /* 0x000fe20000000000 */
[----:B------:R-:W-:Y:S02]  /*23f0*/  IMAD.MOV.U32 R0, RZ, RZ, RZ ;  /* 0x000000ffff007224 */ /* 0x000fe400078e00ff */
[----:B------:R-:W-:Y:S01]  /*2400*/  FADD R57, R5, R55 ;  /* 0x0000003705397221 */ /* 0x000fe20000000000 */
[----:B------:R-:W-:-:S03]  /*2410*/  IADD3 R55, R4, UR16, RZ ;  /* 0x0000001004377c10 */ /* 0x000fc6000fffe0ff */
[----:B------:R0:W4:Y:S02]  /*2420*/  @P3 LDG.E.EL R0, desc[UR20][R58.64] ;  /* 0x000000143a003981 */ /* 0x000124000c2e1900 */
[----:B-1----:R-:W-:Y:S01]  /*2430*/  IMAD.WIDE R60, R55, 0x4, R34 ;  /* 0x00000004373c7825 */ /* 0x002fe200078e0222 */
[----:B------:R-:W-:-:S05]  /*2440*/  SEL R55, R54, RZ, P5 ;  /* 0x000000ff36377207 */ /* 0x000fca0002800000 */
[----:B0-----:R-:W-:Y:S01]  /*2450*/  FADD R58, R2, R55 ;  /* 0x00000037023a7221 */ /* 0x001fe20000000000 */
[----:B------:R-:W-:Y:S01]  /*2460*/  IADD3 R55, R4, UR17, RZ ;  /* 0x0000001104377c10 */ /* 0x000fe2000fffe0ff */
[----:B------:R-:W-:Y:S01]  /*2470*/  IMAD.MOV.U32 R2, RZ, RZ, RZ ;  /* 0x000000ffff027224 */ /* 0x000fe200078e00ff */
[----:B------:R-:W-:Y:S01]  /*2480*/  HFMA2.MMA R5, -RZ, RZ, 0, 0 ;  /* 0x00000000ff057435 */ /* 0x000fe200000001ff */
[----:B------:R-:W-:Y:S02]  /*2490*/  SEL R53, R53, RZ, P5 ;  /* 0x000000ff35357207 */ /* 0x000fe40002800000 */
[----:B------:R-:W-:-:S05]  /*24a0*/  IMAD.WIDE R54, R55, 0x4, R34 ;  /* 0x0000000437367825 */ /* 0x000fca00078e0222 */
[----:B------:R0:W4:Y:S04]  /*24b0*/  @P3 LDG.E.EL R2, desc[UR20][R54.64] ;  /* 0x0000001436023981 */ /* 0x000128000c2e1900 */
[----:B------:R1:W4:Y:S01]  /*24c0*/  @P3 LDG.E.EL R5, desc[UR20][R60.64] ;  /* 0x000000143c053981 */ /* 0x000322000c2e1900 */
[----:B0-----:R-:W-:Y:S01]  /*24d0*/  FADD R55, R3, R53 ;  /* 0x0000003503377221 */ /* 0x001fe20000000000 */
[----:B------:R-:W-:Y:S02]  /*24e0*/  IADD3 R53, R4, UR18, RZ ;  /* 0x0000001204357c10 */ /* 0x000fe4000fffe0ff */
[----:B------:R-:W-:-:S03]  /*24f0*/  MOV R3, RZ ;  /* 0x000000ff00037202 */ /* 0x000fc60000000f00 */
[----:B-1----:R-:W-:Y:S01]  /*2500*/  IMAD.WIDE R60, R53, 0x4, R34 ;  /* 0x00000004353c7825 */ /* 0x002fe200078e0222 */
[----:B------:R-:W-:-:S03]  /*2510*/  IADD3 R53, R4, UR4, RZ ;  /* 0x0000000404357c10 */ /* 0x000fc6000fffe0ff */
[----:B------:R-:W-:Y:S01]  /*2520*/  IMAD.MOV.U32 R4, RZ, RZ, RZ ;  /* 0x000000ffff047224 */ /* 0x000fe200078e00ff */
[----:B------:R0:W4:Y:S02]  /*2530*/  @P3 LDG.E.EL R3, desc[UR20][R60.64] ;  /* 0x000000143c033981 */ /* 0x000124000c2e1900 */
[----:B0-----:R-:W-:-:S05]  /*2540*/  IMAD.WIDE R60, R53, 0x4, R34 ;  /* 0x00000004353c7825 */ /* 0x001fca00078e0222 */
[----:B------:R0:W4:Y:S01]  /*2550*/  @P3 LDG.E.EL R4, desc[UR20][R60.64] ;  /* 0x000000143c043981 */ /* 0x000122000c2e1900 */
[----:B------:R-:W-:-:S05]  /*2560*/  SEL R54, R45, RZ, P3 ;  /* 0x000000ff2d367207 */ /* 0x000fca0001800000 */
[----:B------:R-:W-:Y:S01]  /*2570*/  FADD R54, R57, R54 ;  /* 0x0000003639367221 */ /* 0x000fe20000000000 */
[----:B------:R-:W-:Y:S01]  /*2580*/  MOV R57, UR19 ;  /* 0x0000001300397c02 */ /* 0x000fe20008000f00 */
[----:B------:R-:W-:Y:S01]  /*2590*/  HFMA2.MMA R53, -RZ, RZ, 0, 0 ;  /* 0x00000000ff357435 */ /* 0x000fe200000001ff */
[----:B------:R-:W-:-:S03]  /*25a0*/  VIADD R59, R52, UR5 ;  /* 0x00000005343b7c36 */ /* 0x000fc60008000000 */
[----:B------:R-:W-:Y:S01]  /*25b0*/  IMAD R57, R57, 0x1210, R52 ;  /* 0x0000121039397824 */ /* 0x000fe200078e0234 */
[----:B------:R-:W-:-:S05]  /*25c0*/  SEL R45, R48, RZ, P3 ;  /* 0x000000ff302d7207 */ /* 0x000fca0001800000 */
[----:B------:R-:W-:Y:S01]  /*25d0*/  FADD R48, R58, R45 ;  /* 0x0000002d3a307221 */ /* 0x000fe20000000000 */
[----:B------:R-:W-:-:S04]  /*25e0*/  IADD3 R45, R44, 0x21, RZ ;  /* 0x000000212c2d7810 */ /* 0x000fc80007ffe0ff */
[----:B------:R-:W-:Y:S01]  /*25f0*/  ISETP.LT.U32.AND P2, PT, R45, 0x131, P2 ;  /* 0x000001312d00780c */ /* 0x000fe20001741070 */
[----:B0-----:R-:W-:-:S04]  /*2600*/  IMAD.WIDE R60, R57, 0x4, R34 ;  /* 0x00000004393c7825 */ /* 0x001fc800078e0222 */
[----:B------:R-:W-:Y:S01]  /*2610*/  IMAD.WIDE R58, R59, 0x4, R34 ;  /* 0x000000043b3a7825 */ /* 0x000fe200078e0222 */
[----:B------:R-:W-:-:S07]  /*2620*/  SEL R36, R36, RZ, P3 ;  /* 0x000000ff24247207 */ /* 0x000fce0001800000 */
[----:B------:R0:W4:Y:S01]  /*2630*/  @P2 LDG.E.EL R53, desc[UR20][R60.64] ;  /* 0x000000143c352981 */ /* 0x000122000c2e1900 */
[----:B------:R-:W-:Y:S01]  /*2640*/  FADD R36, R55, R36 ;  /* 0x0000002437247221 */ /* 0x000fe20000000000 */
[----:B------:R-:W-:Y:S02]  /*2650*/  MOV R55, RZ ;  /* 0x000000ff00377202 */ /* 0x000fe40000000f00 */
[----:B------:R-:W-:Y:S02]  /*2660*/  SEL R56, R56, RZ, P3 ;  /* 0x000000ff38387207 */ /* 0x000fe40001800000 */
[----:B------:R-:W-:Y:S02]  /*2670*/  IADD3 R57, R52, UR6, RZ ;  /* 0x0000000634397c10 */ /* 0x000fe4000fffe0ff */
[----:B------:R1:W4:Y:S01]  /*2680*/  @P2 LDG.E.EL R55, desc[UR20][R58.64] ;  /* 0x000000143a372981 */ /* 0x000322000c2e1900 */
[----:B------:R-:W-:Y:S01]  /*2690*/  FADD R37, R37, R56 ;  /* 0x0000003825257221 */ /* 0x000fe20000000000 */
[----:B------:R-:W-:Y:S01]  /*26a0*/  HFMA2.MMA R56, -RZ, RZ, 0, 0 ;  /* 0x00000000ff387435 */ /* 0x000fe200000001ff */
[----:B0-----:R-:W-:Y:S01]  /*26b0*/  IMAD.WIDE R60, R57, 0x4, R34 ;  /* 0x00000004393c7825 */ /* 0x001fe200078e0222 */
[----:B------:R-:W-:-:S03]  /*26c0*/  SEL R49, R49, RZ, P3 ;  /* 0x000000ff31317207 */ /* 0x000fc60001800000 */
[----:B------:R-:W-:-:S05]  /*26d0*/  VIADD R57, R52, UR7 ;  /* 0x0000000734397c36 */ /* 0x000fca0008000000 */
[----:B------:R0:W4:Y:S01]  /*26e0*/  @P2 LDG.E.EL R56, desc[UR20][R60.64] ;  /* 0x000000143c382981 */ /* 0x000122000c2e1900 */
[----:B-1----:R-:W-:Y:S01]  /*26f0*/  IMAD.WIDE R58, R57, 0x4, R34 ;  /* 0x00000004393a7825 */ /* 0x002fe200078e0222 */
[----:B------:R-:W-:-:S03]  /*2700*/  IADD3 R57, R52, UR8, RZ ;  /* 0x0000000834397c10 */ /* 0x000fc6000fffe0ff */
[----:B------:R-:W-:Y:S01]  /*2710*/  FADD R11, R11, R49 ;  /* 0x000000310b0b7221 */ /* 0x000fe20000000000 */
[----:B------:R-:W-:Y:S02]  /*2720*/  MOV R49, RZ ;  /* 0x000000ff00317202 */ /* 0x000fe40000000f00 */
[----:B--2---:R-:W-:Y:S01]  /*2730*/  SEL R47, R47, RZ, P3 ;  /* 0x000000ff2f2f7207 */ /* 0x004fe20001800000 */
[----:B0-----:R-:W-:-:S03]  /*2740*/  IMAD.WIDE R60, R57, 0x4, R34 ;  /* 0x00000004393c7825 */ /* 0x001fc600078e0222 */
[----:B------:R0:W2:Y:S01]  /*2750*/  @P2 LDG.E.EL R49, desc[UR20][R58.64] ;  /* 0x000000143a312981 */ /* 0x0000a2000c2e1900 */
[----:B------:R-:W-:Y:S02]  /*2760*/  VIADD R57, R52, UR9 ;  /* 0x0000000934397c36 */ /* 0x000fe40008000000 */
[----:B------:R-:W-:Y:S01]  /*2770*/  FADD R28, R28, R47 ;  /* 0x0000002f1c1c7221 */ /* 0x000fe20000000000 */
[----:B------:R-:W-:Y:S01]  /*2780*/  SEL R38, R38, RZ, P3 ;  /* 0x000000ff26267207 */ /* 0x000fe20001800000 */
[----:B------:R-:W-:Y:S01]  /*2790*/  HFMA2.MMA R47, -RZ, RZ, 0, 0 ;  /* 0x00000000ff2f7435 */ /* 0x000fe200000001ff */
[----:B0-----:R-:W-:-:S04]  /*27a0*/  IMAD.WIDE R58, R57, 0x4, R34 ;  /* 0x00000004393a7825 */ /* 0x001fc800078e0222 */
[----:B------:R-:W-:Y:S01]  /*27b0*/  FADD R29, R29, R38 ;  /* 0x000000261d1d7221 */ /* 0x000fe20000000000 */
[----:B------:R-:W-:Y:S02]  /*27c0*/  MOV R38, RZ ;  /* 0x000000ff00267202 */ /* 0x000fe40000000f00 */
[----:B------:R-:W-:Y:S02]  /*27d0*/  IADD3 R57, R52, UR10, RZ ;  /* 0x0000000a34397c10 */ /* 0x000fe4000fffe0ff */
[----:B------:R0:W2:Y:S04]  /*27e0*/  @P2 LDG.E.EL R47, desc[UR20][R60.64] ;  /* 0x000000143c2f2981 */ /* 0x0000a8000c2e1900 */
[----:B------:R1:W2:Y:S01]  /*27f0*/  @P2 LDG.E.EL R38, desc[UR20][R58.64] ;  /* 0x000000143a262981 */ /* 0x0002a2000c2e1900 */
[----:B0-----:R-:W-:-:S04]  /*2800*/  IMAD.WIDE R60, R57, 0x4, R34 ;  /* 0x00000004393c7825 */ /* 0x001fc800078e0222 */
[----:B------:R-:W-:Y:S01]  /*2810*/  VIADD R57, R52, UR11 ;  /* 0x0000000b34397c36 */ /* 0x000fe20008000000 */
[----:B---3--:R-:W-:-:S05]  /*2820*/  SEL R39, R39, RZ, P3 ;  /* 0x000000ff27277207 */ /* 0x008fca0001800000 */
[----:B------:R-:W-:Y:S01]  /*2830*/  FADD R6, R6, R39 ;  /* 0x0000002706067221 */ /* 0x000fe20000000000 */
[----:B------:R-:W-:Y:S01]  /*2840*/  HFMA2.MMA R39, -RZ, RZ, 0, 0 ;  /* 0x00000000ff277435 */ /* 0x000fe200000001ff */
[----:B-1----:R-:W-:Y:S01]  /*2850*/  IMAD.WIDE R58, R57, 0x4, R34 ;  /* 0x00000004393a7825 */ /* 0x002fe200078e0222 */
[----:B-----5:R-:W-:Y:S02]  /*2860*/  SEL R40, R40, RZ, P3 ;  /* 0x000000ff28287207 */ /* 0x020fe40001800000 */
[----:B------:R-:W-:-:S03]  /*2870*/  IADD3 R57, R52, UR12, RZ ;  /* 0x0000000c34397c10 */ /* 0x000fc6000fffe0ff */
[----:B------:R-:W-:Y:S01]  /*2880*/  FADD R9, R9, R40 ;  /* 0x0000002809097221 */ /* 0x000fe20000000000 */
[----:B------:R-:W-:Y:S02]  /*2890*/  MOV R40, RZ ;  /* 0x000000ff00287202 */ /* 0x000fe40000000f00 */
[----:B------:R0:W3:Y:S04]  /*28a0*/  @P2 LDG.E.EL R39, desc[UR20][R60.64] ;  /* 0x000000143c272981 */ /* 0x0000e8000c2e1900 */
[----:B------:R1:W5:Y:S01]  /*28b0*/  @P2 LDG.E.EL R40, desc[UR20][R58.64] ;  /* 0x000000143a282981 */ /* 0x000362000c2e1900 */
[----:B0-----:R-:W-:-:S04]  /*28c0*/  IMAD.WIDE R60, R57, 0x4, R34 ;  /* 0x00000004393c7825 */ /* 0x001fc800078e0222 */
[----:B------:R-:W-:Y:S01]  /*28d0*/  VIADD R57, R52, UR13 ;  /* 0x0000000d34397c36 */ /* 0x000fe20008000000 */
[----:B----4-:R-:W-:-:S03]  /*28e0*/  SEL R41, R41, RZ, P3 ;  /* 0x000000ff29297207 */ /* 0x010fc60001800000 */
[----:B-1----:R-:W-:-:S04]  /*28f0*/  IMAD.WIDE R58, R57, 0x4, R34 ;  /* 0x00000004393a7825 */ /* 0x002fc800078e0222 */
[----:B------:R-:W-:Y:S01]  /*2900*/  FADD R7, R7, R41 ;  /* 0x0000002907077221 */ /* 0x000fe20000000000 */
[----:B------:R-:W-:Y:S01]  /*2910*/  HFMA2.MMA R41, -RZ, RZ, 0, 0 ;  /* 0x00000000ff297435 */ /* 0x000fe200000001ff */
[----:B------:R-:W-:-:S05]  /*2920*/  SEL R10, R10, RZ, P3 ;  /* 0x000000ff0a0a7207 */ /* 0x000fca0001800000 */
[----:B------:R-:W-:Y:S01]  /*2930*/  FADD R31, R31, R10 ;  /* 0x0000000a1f1f7221 */ /* 0x000fe20000000000 */
[----:B------:R-:W-:-:S03]  /*2940*/  MOV R10, RZ ;  /* 0x000000ff000a7202 */ /* 0x000fc60000000f00 */
[----:B------:R0:W4:Y:S04]  /*2950*/  @P2 LDG.E.EL R41, desc[UR20][R60.64] ;  /* 0x000000143c292981 */ /* 0x000128000c2e1900 */
[----:B------:R1:W4:Y:S01]  /*2960*/  @P2 LDG.E.EL R10, desc[UR20][R58.64] ;  /* 0x000000143a0a2981 */ /* 0x000322000c2e1900 */
[----:B------:R-:W-:-:S05]  /*2970*/  SEL R57, R0, RZ, P3 ;  /* 0x000000ff00397207 */ /* 0x000fca0001800000 */
[----:B------:R-:W-:Y:S01]  /*2980*/  FADD R32, R32, R57 ;  /* 0x0000003920207221 */ /* 0x000fe20000000000 */
[----:B------:R-:W-:-:S05]  /*2990*/  IADD3 R57, R52, UR14, RZ ;  /* 0x0000000e34397c10 */ /* 0x000fca000fffe0ff */
[----:B0-----:R-:W-:-:S04]  /*29a0*/  IMAD.WIDE R60, R57, 0x4, R34 ;  /* 0x00000004393c7825 */ /* 0x001fc800078e0222 */
[----:B------:R-:W-:Y:S01]  /*29b0*/  VIADD R57, R52, UR15 ;  /* 0x0000000f34397c36 */ /* 0x000fe20008000000 */
[----:B------:R-:W-:-:S03]  /*29c0*/  HFMA2.MMA R0, -RZ, RZ, 0, 0 ;  /* 0x00000000ff007435 */ /* 0x000fc600000001ff */
[----:B-1----:R-:W-:-:S07]  /*29d0*/  IMAD.WIDE R58, R57, 0x4, R34 ;  /* 0x00000004393a7825 */ /* 0x002fce00078e0222 */
[----:B------:R0:W4:Y:S01]  /*29e0*/  @P2 LDG.E.EL R0, desc[UR20][R60.64] ;  /* 0x000000143c002981 */ /* 0x000122000c2e1900 */
[----:B------:R-:W-:Y:S01]  /*29f0*/  SEL R57, R2, RZ, P3 ;  /* 0x000000ff02397207 */ /* 0x000fe20001800000 */
[----:B------:R-:W-:-:S04]  /*2a00*/  HFMA2.MMA R2, -RZ, RZ, 0, 0 ;  /* 0x00000000ff027435 */ /* 0x000fc800000001ff */
[----:B------:R-:W-:Y:S01]  /*2a10*/  FADD R8, R8, R57 ;  /* 0x0000003908087221 */ /* 0x000fe20000000000 */
[----:B------:R-:W-:Y:S02]  /*2a20*/  IADD3 R57, R52, UR16, RZ ;  /* 0x0000001034397c10 */ /* 0x000fe4000fffe0ff */
[----:B------:R-:W-:-:S03]  /*2a30*/  SEL R5, R5, RZ, P3 ;  /* 0x000000ff05057207 */ /* 0x000fc60001800000 */
[----:B0-----:R-:W-:-:S04]  /*2a40*/  IMAD.WIDE R60, R57, 0x4, R34 ;  /* 0x00000004393c7825 */ /* 0x001fc800078e0222 */
[----:B------:R-:W-:Y:S01]  /*2a50*/  FADD R30, R30, R5 ;  /* 0x000000051e1e7221 */ /* 0x000fe20000000000 */
[----:B------:R-:W-:Y:S01]  /*2a60*/  MOV R5, RZ ;  /* 0x000000ff00057202 */ /* 0x000fe20000000f00 */
[----:B------:R-:W4:Y:S01]  /*2a70*/  @P2 LDG.E.EL R2, desc[UR20][R60.64] ;  /* 0x000000143c022981 */ /* 0x000f22000c2e1900 */
[----:B------:R-:W-:-:S04]  /*2a80*/  VIADD R57, R52, UR17 ;  /* 0x0000001134397c36 */ /* 0x000fc80008000000 */
[----:B------:R0:W4:Y:S01]  /*2a90*/  @P2 LDG.E.EL R5, desc[UR20][R58.64] ;  /* 0x000000143a052981 */ /* 0x000122000c2e1900 */
[----:B------:R-:W-:Y:S01]  /*2aa0*/  SEL R3, R3, RZ, P3 ;  /* 0x000000ff03037207 */ /* 0x000fe20001800000 */
[----:B0-----:R-:W-:Y:S01]  /*2ab0*/  IMAD.WIDE R58, R57, 0x4, R34 ;  /* 0x00000004393a7825 */ /* 0x001fe200078e0222 */
[----:B------:R-:W-:Y:S02]  /*2ac0*/  SEL R4, R4, RZ, P3 ;  /* 0x000000ff04047207 */ /* 0x000fe40001800000 */
[----:B------:R-:W-:-:S03]  /*2ad0*/  IADD3 R57, R52, UR18, RZ ;  /* 0x0000001234397c10 */ /* 0x000fc6000fffe0ff */
[----:B------:R-:W-:Y:S01]  /*2ae0*/  FADD R51, R51, R4 ;  /* 0x0000000433337221 */ /* 0x000fe20000000000 */
[----:B------:R-:W-:Y:S01]  /*2af0*/  HFMA2.MMA R4, -RZ, RZ, 0, 0 ;  /* 0x00000000ff047435 */ /* 0x000fe200000001ff */
[----:B------:R-:W-:-:S04]  /*2b00*/  IMAD.WIDE R60, R57, 0x4, R34 ;  /* 0x00000004393c7825 */ /* 0x000fc800078e0222 */
[----:B------:R-:W-:Y:S01]  /*2b10*/  FADD R50, R50, R3 ;  /* 0x0000000332327221 */ /* 0x000fe20000000000 */
[----:B------:R-:W-:-:S06]  /*2b20*/  MOV R3, RZ ;  /* 0x000000ff00037202 */ /* 0x000fcc0000000f00 */
[----:B------:R0:W4:Y:S04]  /*2b30*/  @P2 LDG.E.EL R3, desc[UR20][R58.64] ;  /* 0x000000143a032981 */ /* 0x000128000c2e1900 */
[----:B------:R1:W4:Y:S01]  /*2b40*/  @P2 LDG.E.EL R4, desc[UR20][R60.64] ;  /* 0x000000143c042981 */ /* 0x000322000c2e1900 */
[----:B------:R-:W-:Y:S01]  /*2b50*/  VIADD R57, R52, UR4 ;  /* 0x0000000434397c36 */ /* 0x000fe20008000000 */
[----:B------:R-:W-:Y:S02]  /*2b60*/  ISETP.LT.U32.AND P1, PT, R45, 0x131, P1 ;  /* 0x000001312d00780c */ /* 0x000fe40000f21070 */
[----:B------:R-:W-:Y:S01]  /*2b70*/  MOV R52, RZ ;  /* 0x000000ff00347202 */ /* 0x000fe20000000f00 */
[----:B0-----:R-:W-:-:S05]  /*2b80*/  IMAD.WIDE R58, R57, 0x4, R34 ;  /* 0x00000004393a7825 */ /* 0x001fca00078e0222 */
[----:B------:R0:W4:Y:S01]  /*2b90*/  @P2 LDG.E.EL R52, desc[UR20][R58.64] ;  /* 0x000000143a342981 */ /* 0x000122000c2e1900 */
[----:B------:R-:W-:-:S05]  /*2ba0*/  SEL R53, R53, RZ, P2 ;  /* 0x000000ff35357207 */ /* 0x000fca0001000000 */
[----:B------:R-:W-:Y:S01]  /*2bb0*/  FADD R54, R54, R53 ;  /* 0x0000003536367221 */ /* 0x000fe20000000000 */
[----:B------:R-:W-:Y:S02]  /*2bc0*/  SEL R55, R55, RZ, P2 ;  /* 0x000000ff37377207 */ /* 0x000fe40001000000 */
[----:B------:R-:W-:-:S03]  /*2bd0*/  IADD3 R53, R44, 0x11, RZ ;  /* 0x000000112c357810 */ /* 0x000fc60007ffe0ff */
[----:B------:R-:W-:Y:S01]  /*2be0*/  FADD R48, R48, R55 ;  /* 0x0000003730307221 */ /* 0x000fe20000000000 */
[----:B------:R-:W-:-:S05]  /*2bf0*/  MOV R55, UR19 ;  /* 0x0000001300377c02 */ /* 0x000fca0008000f00 */
[----:B-1----:R-:W-:Y:S01]  /*2c00*/  IMAD R61, R55, 0x1210, R53 ;  /* 0x00001210373d7824 */ /* 0x002fe200078e0235 */
[----:B------:R-:W-:Y:S01]  /*2c10*/  SEL R57, R56, RZ, P2 ;  /* 0x000000ff38397207 */ /* 0x000fe20001000000 */
[----:B------:R-:W-:Y:S01]  /*2c20*/  IMAD.MOV.U32 R55, RZ, RZ, RZ ;  /* 0x000000ffff377224 */ /* 0x000fe200078e00ff */
[----:B0-----:R-:W-:Y:S01]  /*2c30*/  IADD3 R59, R53, UR5, RZ ;  /* 0x00000005353b7c10 */ /* 0x001fe2000fffe0ff */
[----:B------:R-:W-:Y:S01]  /*2c40*/  IMAD.WIDE R60, R61, 0x4, R34 ;  /* 0x000000043d3c7825 */ /* 0x000fe200078e0222 */
[----:B------:R-:W-:-:S03]  /*2c50*/  HFMA2.MMA R56, -RZ, RZ, 0, 0 ;  /* 0x00000000ff387435 */ /* 0x000fc600000001ff */
[----:B------:R-:W-:Y:S01]  /*2c60*/  FADD R36, R36, R57 ;  /* 0x0000003924247221 */ /* 0x000fe20000000000 */
[----:B------:R-:W-:Y:S01]  /*2c70*/  IADD3 R57, R53, UR6, RZ ;  /* 0x0000000635397c10 */ /* 0x000fe2000fffe0ff */
[----:B------:R-:W-:Y:S01]  /*2c80*/  IMAD.WIDE R58, R59, 0x4, R34 ;  /* 0x000000043b3a7825 */ /* 0x000fe200078e0222 */
[----:B------:R0:W4:Y:S01]  /*2c90*/  @P1 LDG.E.EL R55, desc[UR20][R60.64] ;  /* 0x000000143c371981 */ /* 0x000122000c2e1900 */
[----:B--2---:R-:W-:-:S03]  /*2ca0*/  SEL R49, R49, RZ, P2 ;  /* 0x000000ff31317207 */ /* 0x004fc60001000000 */
[----:B------:R1:W2:Y:S01]  /*2cb0*/  @P1 LDG.E.EL R56, desc[UR20][R58.64] ;  /* 0x000000143a381981 */ /* 0x0002a2000c2e1900 */
[----:B0-----:R-:W-:Y:S01]  /*2cc0*/  IMAD.WIDE R60, R57, 0x4, R34 ;  /* 0x00000004393c7825 */ /* 0x001fe200078e0222 */
[----:B------:R-:W-:-:S03]  /*2cd0*/  IADD3 R57, R53, UR7, RZ ;  /* 0x0000000735397c10 */ /* 0x000fc6000fffe0ff */
[----:B------:R-:W-:Y:S02]  /*2ce0*/  FADD R37, R37, R49 ;  /* 0x0000003125257221 */ /* 0x000fe40000000000 */
[----:B-1----:R-:W-:-:S04]  /*2cf0*/  IMAD.WIDE R58, R57, 0x4, R34 ;  /* 0x00000004393a7825 */ /* 0x002fc800078e0222 */
[----:B------:R-:W-:Y:S01]  /*2d00*/  IMAD.MOV.U32 R49, RZ, RZ, RZ ;  /* 0x000000ffff317224 */ /* 0x000fe200078e00ff */
[----:B------:R-:W-:-:S05]  /*2d10*/  SEL R47, R47, RZ, P2 ;  /* 0x000000ff2f2f7207 */ /* 0x000fca0001000000 */
[----:B------:R0:W2:Y:S01]  /*2d20*/  @P1 LDG.E.EL R49, desc[UR20][R60.64] ;  /* 0x000000143c311981 */ /* 0x0000a2000c2e1900 */
[----:B------:R-:W-:Y:S01]  /*2d30*/  SEL R57, R38, RZ, P2 ;  /* 0x000000ff26397207 */ /* 0x000fe20001000000 */
[----:B------:R-:W-:-:S04]  /*2d40*/  FADD R11, R11, R47 ;  /* 0x0000002f0b0b7221 */ /* 0x000fc80000000000 */
[----:B------:R-:W-:Y:S01]  /*2d50*/  FADD R28, R28, R57 ;  /* 0x000000391c1c7221 */ /* 0x000fe20000000000 */
[----:B------:R-:W-:Y:S02]  /*2d60*/  IADD3 R57, R53, UR8, RZ ;  /* 0x0000000835397c10 */ /* 0x000fe4000fffe0ff */
[----:B------:R-:W-:-:S03]  /*2d70*/  MOV R47, RZ ;  /* 0x000000ff002f7202 */ /* 0x000fc60000000f00 */
[----:B0-----:R-:W-:Y:S01]  /*2d80*/  IMAD.WIDE R60, R57, 0x4, R34 ;  /* 0x00000004393c7825 */ /* 0x001fe200078e0222 */
[----:B------:R-:W-:Y:S02]  /*2d90*/  IADD3 R57, R53, UR9, RZ ;  /* 0x0000000935397c10 */ /* 0x000fe4000fffe0ff */
[----:B------:R0:W2:Y:S01]  /*2da0*/  @P1 LDG.E.EL R47, desc[UR20][R58.64] ;  /* 0x000000143a2f1981 */ /* 0x0000a2000c2e1900 */
[----:B------:R-:W-:-:S06]  /*2db0*/  IMAD.MOV.U32 R38, RZ, RZ, RZ ;  /* 0x000000ffff267224 */ /* 0x000fcc00078e00ff */
[----:B------:R1:W2:Y:S01]  /*2dc0*/  @P1 LDG.E.EL R38, desc[UR20][R60.64] ;  /* 0x000000143c261981 */ /* 0x0002a2000c2e1900 */
[----:B0-----:R-:W-:Y:S01]  /*2dd0*/  IMAD.WIDE R58, R57, 0x4, R34 ;  /* 0x00000004393a7825 */ /* 0x001fe200078e0222 */
[----:B---3--:R-:W-:Y:S02]  /*2de0*/  SEL R39, R39, RZ, P2 ;  /* 0x000000ff27277207 */ /* 0x008fe40001000000 */
[----:B-----5:R-:W-:-:S03]  /*2df0*/  SEL R57, R40, RZ, P2 ;  /* 0x000000ff28397207 */ /* 0x020fc60001000000 */
[----:B------:R-:W-:Y:S01]  /*2e00*/  FADD R29, R29, R39 ;  /* 0x000000271d1d7221 */ /* 0x000fe20000000000 */
[----:B------:R-:W-:Y:S01]  /*2e10*/  HFMA2.MMA R39, -RZ, RZ, 0, 0 ;  /* 0x00000000ff277435 */ /* 0x000fe200000001ff */
[----:B------:R-:W-:Y:S01]  /*2e20*/  FADD R6, R6, R57 ;  /* 0x0000003906067221 */ /* 0x000fe20000000000 */
[----:B------:R-:W-:-:S05]  /*2e30*/  IADD3 R57, R53, UR10, RZ ;  /* 0x0000000a35397c10 */ /* 0x000fca000fffe0ff */
[----:B-1----:R-:W-:Y:S01]  /*2e40*/  IMAD.WIDE R60, R57, 0x4, R34 ;  /* 0x00000004393c7825 */ /* 0x002fe200078e0222 */
[----:B------:R-:W-:Y:S02]  /*2e50*/  IADD3 R57, R53, UR11, RZ ;  /* 0x0000000b35397c10 */ /* 0x000fe4000fffe0ff */
[----:B------:R0:W3:Y:S01]  /*2e60*/  @P1 LDG.E.EL R39, desc[UR20][R58.64] ;  /* 0x000000143a271981 */ /* 0x0000e2000c2e1900 */
[----:B------:R-:W-:-:S06]  /*2e70*/  IMAD.MOV.U32 R40, RZ, RZ, RZ ;  /* 0x000000ffff287224 */ /* 0x000fcc00078e00ff */
[----:B------:R1:W5:Y:S01]  /*2e80*/  @P1 LDG.E.EL R40, desc[UR20][R60.64] ;  /* 0x000000143c281981 */ /* 0x000362000c2e1900 */
[----:B0-----:R-:W-:Y:S01]  /*2e90*/  IMAD.WIDE R58, R57, 0x4, R34 ;  /* 0x00000004393a7825 */ /* 0x001fe200078e0222 */
[----:B------:R-:W-:Y:S02]  /*2ea0*/  IADD3 R57, R53, UR12, RZ ;  /* 0x0000000c35397c10 */ /* 0x000fe4000fffe0ff */
[----:B----4-:R-:W-:-:S03]  /*2eb0*/  SEL R41, R41, RZ, P2 ;  /* 0x000000ff29297207 */ /* 0x010fc60001000000 */
[----:B-1----:R-:W-:Y:S01]  /*2ec0*/  IMAD.WIDE R60, R57, 0x4, R34 ;  /* 0x00000004393c7825 */ /* 0x002fe200078e0222 */
[----:B------:R-:W-:-:S03]  /*2ed0*/  SEL R10, R10, RZ, P2 ;  /* 0x000000ff0a0a7207 */ /* 0x000fc60001000000 */
[----:B------:R-:W-:Y:S01]  /*2ee0*/  FADD R9, R9, R41 ;  /* 0x0000002909097221 */ /* 0x000fe20000000000 */
[----:B------:R-:W-:Y:S02]  /*2ef0*/  MOV R41, RZ ;  /* 0x000000ff00297202 */ /* 0x000fe40000000f00 */
[----:B------:R-:W-:Y:S01]  /*2f00*/  IADD3 R57, R53, UR13, RZ ;  /* 0x0000000d35397c10 */ /* 0x000fe2000fffe0ff */
[----:B------:R-:W-:Y:S01]  /*2f10*/  FADD R7, R7, R10 ;  /* 0x0000000a07077221 */ /* 0x000fe20000000000 */
[----:B------:R-:W-:Y:S02]  /*2f20*/  IMAD.MOV.U32 R10, RZ, RZ, RZ ;  /* 0x000000ffff0a7224 */ /* 0x000fe400078e00ff */
[----:B------:R0:W4:Y:S04]  /*2f30*/  @P1 LDG.E.EL R41, desc[UR20][R58.64] ;  /* 0x000000143a291981 */ /* 0x000128000c2e1900 */
[----:B------:R1:W4:Y:S01]  /*2f40*/  @P1 LDG.E.EL R10, desc[UR20][R60.64] ;  /* 0x000000143c0a1981 */ /* 0x000322000c2e1900 */
[----:B0-----:R-:W-:Y:S01]  /*2f50*/  IMAD.WIDE R58, R57, 0x4, R34 ;  /* 0x00000004393a7825 */ /* 0x001fe200078e0222 */
[----:B------:R-:W-:-:S05]  /*2f60*/  IADD3 R57, R53, UR14, RZ ;  /* 0x0000000e35397c10 */ /* 0x000fca000fffe0ff */
[----:B-1----:R-:W-:Y:S01]  /*2f70*/  IMAD.WIDE R60, R57, 0x4, R34 ;  /* 0x00000004393c7825 */ /* 0x002fe200078e0222 */
[----:B------:R-:W-:-:S05]  /*2f80*/  SEL R0, R0, RZ, P2 ;  /* 0x000000ff00007207 */ /* 0x000fca0001000000 */
[----:B------:R-:W-:Y:S01]  /*2f90*/  FADD R31, R31, R0 ;  /* 0x000000001f1f7221 */ /* 0x000fe20000000000 */
[----:B------:R-:W-:-:S10]  /*2fa0*/  HFMA2.MMA R0, -RZ, RZ, 0, 0 ;  /* 0x00000000ff007435 */ /* 0x000fd400000001ff */
[----:B------:R0:W4:Y:S01]  /*2fb0*/  @P1 LDG.E.EL R0, desc[UR20][R58.64] ;  /* 0x000000143a001981 */ /* 0x000122000c2e1900 */
[----:B------:R-:W-:Y:S02]  /*2fc0*/  SEL R57, R2, RZ, P2 ;  /* 0x000000ff02397207 */ /* 0x000fe40001000000 */
[----:B------:R-:W-:-:S03]  /*2fd0*/  SEL R5, R5, RZ, P2 ;  /* 0x000000ff05057207 */ /* 0x000fc60001000000 */
[----:B------:R-:W-:Y:S01]  /*2fe0*/  FADD R30, R30, R57 ;  /* 0x000000391e1e7221 */ /* 0x000fe20000000000 */
[----:B------:R-:W-:Y:S01]  /*2ff0*/  IADD3 R57, R53, UR15, RZ ;  /* 0x0000000f35397c10 */ /* 0x000fe2000fffe0ff */
[----:B------:R-:W-:Y:S01]  /*3000*/  FADD R32, R32, R5 ;  /* 0x0000000520207221 */ /* 0x000fe20000000000 */
[----:B------:R-:W-:Y:S01]  /*3010*/  IMAD.MOV.U32 R5, RZ, RZ, RZ ;  /* 0x000000ffff057224 */ /* 0x000fe200078e00ff */
[----:B------:R-:W-:Y:S02]  /*3020*/  MOV R2, RZ ;  /* 0x000000ff00027202 */ /* 0x000fe40000000f00 */
[--C-:B0-----:R-:W-:Y:S01]  /*3030*/  IMAD.WIDE R58, R57, 0x4, R34.reuse ;  /* 0x00000004393a7825 */ /* 0x101fe200078e0222 */
[----:B------:R-:W-:Y:S02]  /*3040*/  IADD3 R57, R53, UR16, RZ ;  /* 0x0000001035397c10 */ /* 0x000fe4000fffe0ff */
[----:B------:R0:W4:Y:S04]  /*3050*/  @P1 LDG.E.EL R5, desc[UR20][R60.64] ;  /* 0x000000143c051981 */ /* 0x000128000c2e1900 */
[----:B------:R1:W4:Y:S01]  /*3060*/  @P1 LDG.E.EL R2, desc[UR20][R58.64] ;  /* 0x000000143a021981 */ /* 0x000322000c2e1900 */
[----:B0-----:R-:W-:Y:S01]  /*3070*/  IMAD.WIDE R60, R57, 0x4, R34 ;  /* 0x00000004393c7825 */ /* 0x001fe200078e0222 */
[----:B------:R-:W-:-:S02]  /*3080*/  SEL R3, R3, RZ, P2 ;  /* 0x000000ff03037207 */ /* 0x000fc40001000000 */
[----:B------:R-:W-:Y:S01]  /*3090*/  SEL R57, R4, RZ, P2 ;  /* 0x000000ff04397207 */ /* 0x000fe20001000000 */
[----:B------:R-:W-:-:S04]  /*30a0*/  HFMA2.MMA R4, -RZ, RZ, 0, 0 ;  /* 0x00000000ff047435 */ /* 0x000fc800000001ff */
[----:B------:R-:W-:Y:S01]  /*30b0*/  FADD R50, R50, R57 ;  /* 0x0000003932327221 */ /* 0x000fe20000000000 */
[----:B------:R-:W-:Y:S01]  /*30c0*/  IADD3 R57, R53, UR17, RZ ;  /* 0x0000001135397c10 */ /* 0x000fe2000fffe0ff */
[----:B------:R-:W-:Y:S01]  /*30d0*/  FADD R8, R8, R3 ;  /* 0x0000000308087221 */ /* 0x000fe20000000000 */
[----:B------:R-:W-:-:S03]  /*30e0*/  IMAD.MOV.U32 R3, RZ, RZ, RZ ;  /* 0x000000ffff037224 */ /* 0x000fc600078e00ff */
[----:B-1----:R-:W-:-:S03]  /*30f0*/  IMAD.WIDE R58, R57, 0x4, R34 ;  /* 0x00000004393a7825 */ /* 0x002fc600078e0222 */
[----:B------:R0:W4:Y:S04]  /*3100*/  @P1 LDG.E.EL R3, desc[UR20][R60.64] ;  /* 0x000000143c031981 */ /* 0x000128000c2e1900 */
[----:B------:R1:W4:Y:S01]  /*3110*/  @P1 LDG.E.EL R4, desc[UR20][R58.64] ;  /* 0x000000143a041981 */ /* 0x000322000c2e1900 */
[----:B------:R-:W-:Y:S02]  /*3120*/  IADD3 R57, R53, UR18, RZ ;  /* 0x0000001235397c10 */ /* 0x000fe4000fffe0ff */
[----:B------:R-:W-:-:S03]  /*3130*/  SEL R52, R52, RZ, P2 ;  /* 0x000000ff34347207 */ /* 0x000fc60001000000 */
[----:B0-----:R-:W-:Y:S01]  /*3140*/  IMAD.WIDE R60, R57, 0x4, R34 ;  /* 0x00000004393c7825 */ /* 0x001fe200078e0222 */
[----:B------:R-:W-:-:S03]  /*3150*/  IADD3 R57, R53, UR4, RZ ;  /* 0x0000000435397c10 */ /* 0x000fc6000fffe0ff */
[----:B------:R-:W-:Y:S01]  /*3160*/  FADD R51, R51, R52 ;  /* 0x0000003433337221 */ /* 0x000fe20000000000 */
[----:B------:R-:W-:Y:S01]  /*3170*/  ISETP.LT.U32.AND P0, PT, R45, 0x131, !P0 ;  /* 0x000001312d00780c */ /* 0x000fe20004701070 */
[----:B------:R-:W-:Y:S02]  /*3180*/  VIADD R45, R44, 0x12 ;  /* 0x000000122c2d7836 */ /* 0x000fe40000000000 */
[----:B-1----:R-:W-:Y:S01]  /*3190*/  IMAD.WIDE R58, R57, 0x4, R34 ;  /* 0x00000004393a7825 */ /* 0x002fe200078e0222 */
[----:B------:R-:W-:-:S03]  /*31a0*/  MOV R57, UR19 ;  /* 0x0000001300397c02 */ /* 0x000fc60008000f00 */
[----:B------:R-:W-:Y:S01]  /*31b0*/  IMAD.MOV.U32 R52, RZ, RZ, RZ ;  /* 0x000000ffff347224 */ /* 0x000fe200078e00ff */
[----:B------:R-:W-:Y:S01]  /*31c0*/  MOV R53, RZ ;  /* 0x000000ff00357202 */ /* 0x000fe20000000f00 */
[----:B------:R-:W-:-:S04]  /*31d0*/  IMAD R57, R57, 0x1210, R45 ;  /* 0x0000121039397824 */ /* 0x000fc800078e022d */
[----:B------:R0:W4:Y:S04]  /*31e0*/  @P1 LDG.E.EL R52, desc[UR20][R60.64] ;  /* 0x000000143c341981 */ /* 0x000128000c2e1900 */
[----:B------:R1:W4:Y:S01]  /*31f0*/  @P1 LDG.E.EL R53, desc[UR20][R58.64] ;  /* 0x000000143a351981 */ /* 0x000322000c2e1900 */
[----:B0-----:R-:W-:Y:S01]  /*3200*/  IMAD.WIDE R60, R57, 0x4, R34 ;  /* 0x00000004393c7825 */ /* 0x001fe200078e0222 */
[----:B-1----:R-:W-:-:S05]  /*3210*/  IADD3 R59, R45, UR5, RZ ;  /* 0x000000052d3b7c10 */ /* 0x002fca000fffe0ff */
[----:B------:R-:W-:Y:S01]  /*3220*/  IMAD.WIDE R58, R59, 0x4, R34 ;  /* 0x000000043b3a7825 */ /* 0x000fe200078e0222 */
[----:B------:R-:W-:-:S05]  /*3230*/  SEL R55, R55, RZ, P1 ;  /* 0x000000ff37377207 */ /* 0x000fca0000800000 */
[----:B------:R-:W-:Y:S01]  /*3240*/  FADD R54, R54, R55 ;  /* 0x0000003736367221 */ /* 0x000fe20000000000 */
[----:B--2---:R-:W-:Y:S01]  /*3250*/  SEL R57, R56, RZ, P1 ;  /* 0x000000ff38397207 */ /* 0x004fe20000800000 */
[----:B------:R-:W-:-:S04]  /*3260*/  HFMA2.MMA R55, -RZ, RZ, 0, 0 ;  /* 0x00000000ff377435 */ /* 0x000fc800000001ff */
[----:B------:R-:W-:Y:S01]  /*3270*/  FADD R48, R48, R57 ;  /* 0x0000003930307221 */ /* 0x000fe20000000000 */
[----:B------:R-:W-:-:S05]  /*3280*/  CS2R R56, SRZ ;  /* 0x0000000000387805 */ /* 0x000fca000001ff00 */
[----:B------:R0:W2:Y:S04]  /*3290*/  @P0 LDG.E.EL R55, desc[UR20][R60.64] ;  /* 0x000000143c370981 */ /* 0x0000a8000c2e1900 */
[----:B------:R1:W2:Y:S01]  /*32a0*/  @P0 LDG.E.EL R56, desc[UR20][R58.64] ;  /* 0x000000143a380981 */ /* 0x0002a2000c2e1900 */
[----:B------:R-:W-:-:S05]  /*32b0*/  SEL R49, R49, RZ, P1 ;  /* 0x000000ff31317207 */ /* 0x000fca0000800000 */
[----:B------:R-:W-:Y:S01]  /*32c0*/  FADD R36, R36, R49 ;  /* 0x0000003124247221 */ /* 0x000fe20000000000 */
[----:B------:R-:W-:Y:S02]  /*32d0*/  IADD3 R49, R45, UR6, RZ ;  /* 0x000000062d317c10 */ /* 0x000fe4000fffe0ff */
[----:B------:R-:W-:-:S05]  /*32e0*/  SEL R47, R47, RZ, P1 ;  /* 0x000000ff2f2f7207 */ /* 0x000fca0000800000 */
[----:B------:R-:W-:Y:S01]  /*32f0*/  FADD R37, R37, R47 ;  /* 0x0000002f25257221 */ /* 0x000fe20000000000 */
[----:B------:R-:W-:Y:S01]  /*3300*/  VIADD R47, R45, UR7 ;  /* 0x000000072d2f7c36 */ /* 0x000fe20008000000 */
[----:B------:R-:W-:Y:S01]  /*3310*/  SEL R38, R38, RZ, P1 ;  /* 0x000000ff26267207 */ /* 0x000fe20000800000 */
[----:B0-----:R-:W-:-:S04]  /*3320*/  IMAD.WIDE R60, R49, 0x4, R34 ;  /* 0x00000004313c7825 */ /* 0x001fc800078e0222 */
[----:B-1----:R-:W-:Y:S01]  /*3330*/  IMAD.WIDE R58, R47, 0x4, R34 ;  /* 0x000000042f3a7825 */ /* 0x002fe200078e0222 */
[----:B------:R-:W-:Y:S01]  /*3340*/  IADD3 R47, R45, UR8, RZ ;  /* 0x000000082d2f7c10 */ /* 0x000fe2000fffe0ff */
[----:B------:R0:W2:Y:S01]  /*3350*/  @P0 LDG.E.EL R57, desc[UR20][R60.64] ;  /* 0x000000143c390981 */ /* 0x0000a2000c2e1900 */
[----:B------:R-:W-:Y:S01]  /*3360*/  MOV R49, RZ ;  /* 0x000000ff00317202 */ /* 0x000fe20000000f00 */
[----:B------:R-:W-:Y:S01]  /*3370*/  FADD R11, R11, R38 ;  /* 0x000000260b0b7221 */ /* 0x000fe20000000000 */
[----:B------:R-:W-:-:S04]  /*3380*/  HFMA2.MMA R38, -RZ, RZ, 0, 0 ;  /* 0x00000000ff267435 */ /* 0x000fc800000001ff */
[----:B------:R1:W2:Y:S01]  /*3390*/  @P0 LDG.E.EL R49, desc[UR20][R58.64] ;  /* 0x000000143a310981 */ /* 0x0002a2000c2e1900 */
[----:B0-----:R-:W-:-:S04]  /*33a0*/  IMAD.WIDE R60, R47, 0x4, R34 ;  /* 0x000000042f3c7825 */ /* 0x001fc800078e0222 */
[----:B------:R-:W-:Y:S01]  /*33b0*/  VIADD R47, R45, UR9 ;  /* 0x000000092d2f7c36 */ /* 0x000fe20008000000 */
[----:B------:R0:W2:Y:S03]  /*33c0*/  @P0 LDG.E.EL R38, desc[UR20][R60.64] ;  /* 0x000000143c260981 */ /* 0x0000a6000c2e1900 */
[----:B-1----:R-:W-:Y:S01]  /*33d0*/  IMAD.WIDE R58, R47, 0x4, R34 ;  /* 0x000000042f3a7825 */ /* 0x002fe200078e0222 */
[----:B------:R-:W-:Y:S02]  /*33e0*/  IADD3 R47, R45, UR10, RZ ;  /* 0x0000000a2d2f7c10 */ /* 0x000fe4000fffe0ff */
[----:B---3--:R-:W-:-:S03]  /*33f0*/  SEL R39, R39, RZ, P1 ;  /* 0x000000ff27277207 */ /* 0x008fc60000800000 */
[----:B0-----:R-:W-:-:S04]  /*3400*/  IMAD.WIDE R60, R47, 0x4, R34 ;  /* 0x000000042f3c7825 */ /* 0x001fc800078e0222 */
[----:B------:R-:W-:Y:S01]  /*3410*/  FADD R28, R28, R39 ;  /* 0x000000271c1c7221 */ /* 0x000fe20000000000 */
[----:B-----5:R-:W-:Y:S02]  /*3420*/  SEL R40, R40, RZ, P1 ;  /* 0x000000ff28287207 */ /* 0x020fe40000800000 */
[----:B------:R-:W-:Y:S01]  /*3430*/  MOV R39, RZ ;  /* 0x000000ff00277202 */ /* 0x000fe20000000f00 */
[----:B------:R-:W-:Y:S02]  /*3440*/  VIADD R47, R45, UR11 ;  /* 0x0000000b2d2f7c36 */ /* 0x000fe40008000000 */
[----:B------:R-:W-:Y:S01]  /*3450*/  FADD R29, R29, R40 ;  /* 0x000000281d1d7221 */ /* 0x000fe20000000000 */
[----:B------:R-:W-:Y:S02]  /*3460*/  HFMA2.MMA R40, -RZ, RZ, 0, 0 ;  /* 0x00000000ff287435 */ /* 0x000fe400000001ff */
[----:B------:R0:W3:Y:S08]  /*3470*/  @P0 LDG.E.EL R39, desc[UR20][R58.64] ;  /* 0x000000143a270981 */ /* 0x0000f0000c2e1900 */
[----:B------:R1:W5:Y:S01]  /*3480*/  @P0 LDG.E.EL R40, desc[UR20][R60.64] ;  /* 0x000000143c280981 */ /* 0x000362000c2e1900 */
[----:B0-----:R-:W-:Y:S01]  /*3490*/  IMAD.WIDE R58, R47, 0x4, R34 ;  /* 0x000000042f3a7825 */ /* 0x001fe200078e0222 */
[----:B----4-:R-:W-:-:S02]  /*34a0*/  SEL R41, R41, RZ, P1 ;  /* 0x000000ff29297207 */ /* 0x010fc40000800000 */
[----:B------:R-:W-:Y:S02]  /*34b0*/  IADD3 R47, R45, UR12, RZ ;  /* 0x0000000c2d2f7c10 */ /* 0x000fe4000fffe0ff */
[----:B------:R-:W-:Y:S01]  /*34c0*/  SEL R10, R10, RZ, P1 ;  /* 0x000000ff0a0a7207 */ /* 0x000fe20000800000 */
[----:B------:R-:W-:Y:S01]  /*34d0*/  FADD R6, R6, R41 ;  /* 0x0000002906067221 */ /* 0x000fe20000000000 */
[----:B------:R-:W-:Y:S01]  /*34e0*/  MOV R41, RZ ;  /* 0x000000ff00297202 */ /* 0x000fe20000000f00 */
[----:B-1----:R-:W-:-:S04]  /*34f0*/  IMAD.WIDE R60, R47, 0x4, R34 ;  /* 0x000000042f3c7825 */ /* 0x002fc800078e0222 */
[----:B------:R-:W-:Y:S01]  /*3500*/  FADD R9, R9, R10 ;  /* 0x0000000a09097221 */ /* 0x000fe20000000000 */
[----:B------:R-:W-:Y:S01]  /*3510*/  HFMA2.MMA R10, -RZ, RZ, 0, 0 ;  /* 0x00000000ff0a7435 */ /* 0x000fe200000001ff */
[----:B------:R-:W-:Y:S01]  /*3520*/  VIADD R47, R45, UR13 ;  /* 0x0000000d2d2f7c36 */ /* 0x000fe20008000000 */
[----:B------:R0:W4:Y:S08]  /*3530*/  @P0 LDG.E.EL R41, desc[UR20][R58.64] ;  /* 0x000000143a290981 */ /* 0x000130000c2e1900 */
[----:B------:R1:W3:Y:S01]  /*3540*/  @P0 LDG.E.EL R10, desc[UR20][R60.64] ;  /* 0x000000143c0a0981 */ /* 0x0002e2000c2e1900 */
[----:B0-----:R-:W-:Y:S01]  /*3550*/  IMAD.WIDE R58, R47, 0x4, R34 ;  /* 0x000000042f3a7825 */ /* 0x001fe200078e0222 */
[----:B------:R-:W-:-:S05]  /*3560*/  IADD3 R47, R45, UR14, RZ ;  /* 0x0000000e2d2f7c10 */ /* 0x000fca000fffe0ff */
[----:B-1----:R-:W-:Y:S01]  /*3570*/  IMAD.WIDE R60, R47, 0x4, R34 ;  /* 0x000000042f3c7825 */ /* 0x002fe200078e0222 */
[----:B------:R-:W-:-:S05]  /*3580*/  SEL R0, R0, RZ, P1 ;  /* 0x000000ff00007207 */ /* 0x000fca0000800000 */
[----:B------:R-:W-:Y:S01]  /*3590*/  FADD R7, R7, R0 ;  /* 0x0000000007077221 */ /* 0x000fe20000000000 */
[----:B------:R-:W-:-:S06]  /*35a0*/  MOV R0, RZ ;  /* 0x000000ff00007202 */ /* 0x000fcc0000000f00 */
[----:B------:R0:W4:Y:S01]  /*35b0*/  @P0 LDG.E.EL R0, desc[UR20][R58.64] ;  /* 0x000000143a000981 */ /* 0x000122000c2e1900 */
[----:B------:R-:W-:Y:S02]  /*35c0*/  SEL R5, R5, RZ, P1 ;  /* 0x000000ff05057207 */ /* 0x000fe40000800000 */
[----:B------:R-:W-:-:S03]  /*35d0*/  SEL R47, R2, RZ, P1 ;  /* 0x000000ff022f7207 */ /* 0x000fc60000800000 */
[----:B------:R-:W-:Y:S01]  /*35e0*/  FADD R31, R31, R5 ;  /* 0x000000051f1f7221 */ /* 0x000fe20000000000 */
[----:B------:R-:W-:Y:S01]  /*35f0*/  HFMA2.MMA R5, -RZ, RZ, 0, 0 ;  /* 0x00000000ff057435 */ /* 0x000fe200000001ff */
[----:B------:R-:W-:Y:S01]  /*3600*/  FADD R32, R32, R47 ;  /* 0x0000002f20207221 */ /* 0x000fe20000000000 */
[----:B------:R-:W-:-:S04]  /*3610*/  VIADD R47, R45, UR15 ;  /* 0x0000000f2d2f7c36 */ /* 0x000fc80008000000 */
[----:B0-----:R-:W-:Y:S01]  /*3620*/  IMAD.WIDE R58, R47, 0x4, R34 ;  /* 0x000000042f3a7825 */ /* 0x001fe200078e0222 */
[----:B------:R-:W-:-:S03]  /*3630*/  IADD3 R47, R45, UR16, RZ ;  /* 0x000000102d2f7c10 */ /* 0x000fc6000fffe0ff */
[----:B------:R0:W4:Y:S01]  /*3640*/  @P0 LDG.E.EL R5, desc[UR20][R60.64] ;  /* 0x000000143c050981 */ /* 0x000122000c2e1900 */
[----:B------:R-:W-:-:S06]  /*3650*/  MOV R2, RZ ;  /* 0x000000ff00027202 */ /* 0x000fcc0000000f00 */
[----:B------:R1:W4:Y:S01]  /*3660*/  @P0 LDG.E.EL R2, desc[UR20][R58.64] ;  /* 0x000000143a020981 */ /* 0x000322000c2e1900 */
[----:B0-----:R-:W-:Y:S01]  /*3670*/  IMAD.WIDE R60, R47, 0x4, R34 ;  /* 0x000000042f3c7825 */ /* 0x001fe200078e0222 */
[----:B------:R-:W-:Y:S02]  /*3680*/  SEL R3, R3, RZ, P1 ;  /* 0x000000ff03037207 */ /* 0x000fe40000800000 */
[----:B------:R-:W-:-:S03]  /*3690*/  SEL R47, R4, RZ, P1 ;  /* 0x000000ff042f7207 */ /* 0x000fc60000800000 */
[----:B------:R-:W-:Y:S01]  /*36a0*/  FADD R30, R30, R3 ;  /* 0x000000031e1e7221 */ /* 0x000fe20000000000 */
[----:B------:R-:W-:Y:S01]  /*36b0*/  HFMA2.MMA R3, -RZ, RZ, 0, 0 ;  /* 0x00000000ff037435 */ /* 0x000fe200000001ff */
[----:B------:R-:W-:Y:S01]  /*36c0*/  FADD R8, R8, R47 ;  /* 0x0000002f08087221 */ /* 0x000fe20000000000 */
[----:B------:R-:W-:Y:S01]  /*36d0*/  VIADD R47, R45, UR17 ;  /* 0x000000112d2f7c36 */ /* 0x000fe20008000000 */
[----:B------:R-:W-:-:S03]  /*36e0*/  MOV R4, RZ ;  /* 0x000000ff00047202 */ /* 0x000fc60000000f00 */
[----:B-1----:R-:W-:Y:S01]  /*36f0*/  IMAD.WIDE R58, R47, 0x4, R34 ;  /* 0x000000042f3a7825 */ /* 0x002fe200078e0222 */
[----:B------:R-:W-:-:S03]  /*3700*/  IADD3 R47, R45, UR18, RZ ;  /* 0x000000122d2f7c10 */ /* 0x000fc6000fffe0ff */
[----:B------:R0:W4:Y:S01]  /*3710*/  @P0 LDG.E.EL R3, desc[UR20][R60.64] ;  /* 0x000000143c030981 */ /* 0x000122000c2e1900 */
[----:B------:R-:W-:-:S03]  /*3720*/  IADD3 R45, R45, UR4, RZ ;  /* 0x000000042d2d7c10 */ /* 0x000fc6000fffe0ff */
[----:B------:R1:W4:Y:S01]  /*3730*/  @P0 LDG.E.EL R4, desc[UR20][R58.64] ;  /* 0x000000143a040981 */ /* 0x000322000c2e1900 */
[----:B0-----:R-:W-:-:S04]  /*3740*/  IMAD.WIDE R60, R47, 0x4, R34 ;  /* 0x000000042f3c7825 */ /* 0x001fc800078e0222 */
[----:B-1----:R-:W-:Y:S01]  /*3750*/  IMAD.WIDE R58, R45, 0x4, R34 ;  /* 0x000000042d3a7825 */ /* 0x002fe200078e0222 */
[----:B------:R-:W-:-:S06]  /*3760*/  CS2R R34, SRZ ;  /* 0x0000000000227805 */ /* 0x000fcc000001ff00 */
[----:B------:R-:W4:Y:S04]  /*3770*/  @P0 LDG.E.EL R35, desc[UR20][R60.64] ;  /* 0x000000143c230981 */ /* 0x000f28000c2e1900 */
[----:B------:R0:W4:Y:S01]  /*3780*/  @P0 LDG.E.EL R34, desc[UR20][R58.64] ;  /* 0x000000143a220981 */ /* 0x000122000c2e1900 */
[C---:B------:R-:W-:Y:S01]  /*3790*/  ISETP.GT.AND P3, PT, R33.reuse, 0xf, PT ;  /* 0x0000000f2100780c */ /* 0x040fe20003f64270 */
[C---:B------:R-:W-:Y:S01]  /*37a0*/  VIADD R45, R33.reuse, 0x2 ;  /* 0x00000002212d7836 */ /* 0x040fe20000000000 */
[----:B------:R-:W-:Y:S02]  /*37b0*/  ISETP.GE.AND P2, PT, R33, 0x10, PT ;  /* 0x000000102100780c */ /* 0x000fe40003f46270 */
[----:B------:R-:W-:Y:S02]  /*37c0*/  ISETP.GE.AND P4, PT, R44, 0x110, PT ;  /* 0x000001102c00780c */ /* 0x000fe40003f86270 */
[----:B------:R-:W-:-:S02]  /*37d0*/  SEL R45, R45, RZ, !P2 ;  /* 0x000000ff2d2d7207 */ /* 0x000fc40005000000 */
[----:B------:R-:W-:Y:S02]  /*37e0*/  ISETP.GT.AND P2, PT, R44, 0x10f, PT ;  /* 0x0000010f2c00780c */ /* 0x000fe40003f44270 */
[----:B------:R-:W-:Y:S02]  /*37f0*/  IADD3 R44, R46, 0x2, RZ ;  /* 0x000000022e2c7810 */ /* 0x000fe40007ffe0ff */
[----:B------:R-:W-:Y:S01]  /*3800*/  IADD3 R47, R45, 0x12, RZ ;  /* 0x000000122d2f7810 */ /* 0x000fe20007ffe0ff */
[----:B0-----:R-:W-:Y:S01]  /*3810*/  IMAD.IADD R58, R46, 0x1, R33 ;  /* 0x000000012e3a7824 */ /* 0x001fe200078e0221 */
[----:B------:R-:W-:Y:S01]  /*3820*/  @!P3 IADD3 R47, R45, RZ, RZ ;  /* 0x000000ff2d2fb210 */ /* 0x000fe20007ffe0ff */
[----:B------:R-:W0:Y:S01]  /*3830*/  S2UR UR5, SR_CgaCtaId ;  /* 0x00000000000579c3 */ /* 0x000e220000008800 */
[----:B------:R-:W-:Y:S02]  /*3840*/  SEL R45, R44, RZ, !P4 ;  /* 0x000000ff2c2d7207 */ /* 0x000fe40006000000 */
[----:B------:R-:W-:Y:S01]  /*3850*/  SEL R44, RZ, 0x12, !P2 ;  /* 0x00000012ff2c7807 */ /* 0x000fe20005000000 */
[----:B------:R-:W-:-:S03]  /*3860*/  IMAD R58, R46, R33, -R58 ;  /* 0x000000212e3a7224 */ /* 0x000fc600078e0a3a */
[----:B------:R-:W-:-:S04]  /*3870*/  IADD3 R44, R44, R45, RZ ;  /* 0x0000002d2c2c7210 */ /* 0x000fc80007ffe0ff */
[----:B------:R-:W-:-:S04]  /*3880*/  IADD3 R45, R44, R58, R47 ;  /* 0x0000003a2c2d7210 */ /* 0x000fc80007ffe02f */
[----:B------:R-:W-:Y:S01]  /*3890*/  IADD3 R45, R45, 0x1, RZ ;  /* 0x000000012d2d7810 */ /* 0x000fe20007ffe0ff */
[----:B------:R-:W-:-:S04]  /*38a0*/  IMAD R58, R46, R47, RZ ;  /* 0x0000002f2e3a7224 */ /* 0x000fc800078e02ff */
[----:B------:R-:W-:Y:S02]  /*38b0*/  IMAD R47, R44, R47, R45 ;  /* 0x0000002f2c2f7224 */ /* 0x000fe400078e022d */
[----:B------:R-:W-:Y:S01]  /*38c0*/  IMAD.SHL.U32 R45, R43, 0x4, RZ ;  /* 0x000000042b2d7824 */ /* 0x000fe200078e00ff */
[----:B------:R-:W-:Y:S01]  /*38d0*/  UMOV UR4, 0x400 ;  /* 0x0000040000047882 */ /* 0x000fe20000000000 */
[----:B------:R-:W-:Y:S01]  /*38e0*/  IMAD R58, R33, R44, R58 ;  /* 0x0000002c213a7224 */ /* 0x000fe200078e023a */
[----:B------:R-:W-:Y:S01]  /*38f0*/  SHF.L.U32 R33, R43, 0x4, RZ ;  /* 0x000000042b217819 */ /* 0x000fe200000006ff */
[----:B0-----:R-:W-:Y:S01]  /*3900*/  UPRMT UR4, UR5, 0x654, UR4 ;  /* 0x0000065405047896 */ /* 0x001fe20008000004 */
[----:B------:R-:W-:Y:S02]  /*3910*/  MOV R59, UR19 ;  /* 0x00000013003b7c02 */ /* 0x000fe40008000f00 */
[----:B------:R-:W-:Y:S02]  /*3920*/  LOP3.LUT R44, R45, 0xc, RZ, 0xc0, !PT ;  /* 0x0000000c2d2c7812 */ /* 0x000fe400078ec0ff */
[----:B------:R-:W-:-:S02]  /*3930*/  LOP3.LUT R33, R33, 0xff0, RZ, 0xc0, !PT ;  /* 0x00000ff021217812 */ /* 0x000fc400078ec0ff */
[----:B------:R-:W-:Y:S02]  /*3940*/  LEA R44, R59, R44, 0x4 ;  /* 0x0000002c3b2c7211 */ /* 0x000fe400078e20ff */
[----:B------:R-:W-:Y:S02]  /*3950*/  SHF.R.U32.HI R59, RZ, 0x2, R43 ;  /* 0x00000002ff3b7819 */ /* 0x000fe4000001162b */
[----:B------:R-:W-:Y:S02]  /*3960*/  IADD3 R46, R33, UR4, RZ ;  /* 0x00000004212e7c10 */ /* 0x000fe4000fffe0ff */
[----:B------:R-:W-:Y:S01]  /*3970*/  SGXT.U32 R59, R59, 0x6 ;  /* 0x000000063b3b781a */ /* 0x000fe20000000000 */
[----:B------:R-:W-:-:S04]  /*3980*/  IMAD.HI R60, R44, 0x2aaaaaab, RZ ;  /* 0x2aaaaaab2c3c7827 */ /* 0x000fc800078e02ff */
[----:B------:R-:W-:Y:S01]  /*3990*/  IMAD R33, R33, 0x4, R46 ;  /* 0x0000000421217824 */ /* 0x000fe200078e022e */
[----:B------:R-:W-:Y:S02]  /*39a0*/  PRMT R46, R59, 0x6540, R42 ;  /* 0x000065403b2e7816 */ /* 0x000fe4000000002a */
[----:B------:R-:W-:Y:S02]  /*39b0*/  LOP3.LUT R42, R45, 0x3fc, RZ, 0xc0, !PT ;  /* 0x000003fc2d2a7812 */ /* 0x000fe400078ec0ff */
[----:B------:R0:W-:Y:S01]  /*39c0*/  STS.128 [R33+0x10], R12 ;  /* 0x0000100c21007388 */ /* 0x0001e20000000c00 */
[----:B------:R-:W-:-:S04]  /*39d0*/  SHF.R.U32.HI R59, RZ, 0x1f, R60 ;  /* 0x0000001fff3b7819 */ /* 0x000fc8000001163c */
[----:B------:R-:W-:Y:S01]  /*39e0*/  LEA.HI.SX32 R59, R60, R59, 0x19 ;  /* 0x0000003b3c3b7211 */ /* 0x000fe200078fcaff */
[----:B------:R-:W-:Y:S01]  /*39f0*/  STS.128 [R33+0x20], R24 ;  /* 0x0000201821007388 */ /* 0x000fe20000000c00 */
[C---:B0-----:R-:W-:Y:S02]  /*3a00*/  LOP3.LUT R12, R42.reuse, 0x800, RZ, 0xfc, !PT ;  /* 0x000008002a0c7812 */ /* 0x041fe400078efcff */
[----:B------:R-:W-:Y:S02]  /*3a10*/  LOP3.LUT R13, R42, 0xc00, RZ, 0xfc, !PT ;  /* 0x00000c002a0d7812 */ /* 0x000fe400078efcff */
[----:B------:R-:W-:Y:S02]  /*3a20*/  LOP3.LUT R12, R12, 0xbf0, RZ, 0xc0, !PT ;  /* 0x00000bf00c0c7812 */ /* 0x000fe400078ec0ff */
[----:B------:R-:W-:Y:S02]  /*3a30*/  LOP3.LUT R14, R13, 0xff0, RZ, 0xc0, !PT ;  /* 0x00000ff00d0e7812 */ /* 0x000fe400078ec0ff */
[----:B------:R-:W-:Y:S01]  /*3a40*/  IADD3 R13, R12, UR4, RZ ;  /* 0x000000040c0d7c10 */ /* 0x000fe2000fffe0ff */
[C---:B------:R-:W-:Y:S01]  /*3a50*/  IMAD R12, R59.reuse, -0x300, R44 ;  /* 0xfffffd003b0c7824 */ /* 0x040fe200078e022c */
[----:B------:R-:W-:Y:S04]  /*3a60*/  STS.128 [R33], R20 ;  /* 0x0000001421007388 */ /* 0x000fe80000000c00 */
[----:B------:R-:W-:Y:S01]  /*3a70*/  STS.128 [R33+0x30], R16 ;  /* 0x0000301021007388 */ /* 0x000fe20000000c00 */
[----:B------:R-:W-:Y:S01]  /*3a80*/  IMAD R59, R59, 0x36300, R12 ;  /* 0x000363003b3b7824 */ /* 0x000fe200078e020c */
[----:B------:R-:W-:-:S02]  /*3a90*/  LOP3.LUT R12, R46, 0x40, RZ, 0xfc, !PT ;  /* 0x000000402e0c7812 */ /* 0x000fc400078efcff */
[----:B------:R-:W-:Y:S02]  /*3aa0*/  LOP3.LUT R45, R42, 0x400, RZ, 0xfc, !PT ;  /* 0x000004002a2d7812 */ /* 0x000fe400078efcff */
[----:B------:R-:W-:Y:S02]  /*3ab0*/  ISETP.GE.AND P4, PT, R12, 0x121, PT ;  /* 0x000001210c00780c */ /* 0x000fe40003f86270 */
[----:B------:R-:W-:Y:S02]  /*3ac0*/  LOP3.LUT R45, R45, 0x7f0, RZ, 0xc0, !PT ;  /* 0x000007f02d2d7812 */ /* 0x000fe400078ec0ff */
[----:B------:R-:W-:Y:S02]  /*3ad0*/  LOP3.LUT R12, R46, 0x80, RZ, 0xfc, !PT ;  /* 0x000000802e0c7812 */ /* 0x000fe400078efcff */
[----:B------:R-:W-:Y:S02]  /*3ae0*/  LOP3.LUT R43, R43, 0xfc, RZ, 0xc0, !PT ;  /* 0x000000fc2b2b7812 */ /* 0x000fe400078ec0ff */
[----:B------:R-:W-:-:S02]  /*3af0*/  IADD3 R45, R45, UR4, RZ ;  /* 0x000000042d2d7c10 */ /* 0x000fc4000fffe0ff */
[----:B------:R-:W-:Y:S02]  /*3b00*/  ISETP.GE.AND P3, PT, R12, 0x121, PT ;  /* 0x000001210c00780c */ /* 0x000fe40003f66270 */
[----:B------:R-:W-:Y:S02]  /*3b10*/  LOP3.LUT R12, R46, 0xc0, RZ, 0xfc, !PT ;  /* 0x000000c02e0c7812 */ /* 0x000fe400078efcff */
[----:B------:R-:W-:Y:S02]  /*3b20*/  LEA R43, R43, UR4, 0x2 ;  /* 0x000000042b2b7c11 */ /* 0x000fe4000f8e10ff */
[C---:B------:R-:W-:Y:S01]  /*3b30*/  LEA R44, R42.reuse, R45, 0x2 ;  /* 0x0000002d2a2c7211 */ /* 0x040fe200078e10ff */
[----:B------:R-:W-:Y:S01]  /*3b40*/  BAR.SYNC.DEFER_BLOCKING 0x0 ;  /* 0x0000000000007b1d */ /* 0x000fe20000010000 */
[----:B------:R-:W-:Y:S01]  /*3b50*/  LEA R45, R42, R13, 0x2 ;  /* 0x0000000d2a2d7211 */ /* 0x000fe200078e10ff */
[----:B------:R-:W-:Y:S01]  /*3b60*/  VIADD R15, R14, UR4 ;  /* 0x000000040e0f7c36 */ /* 0x000fe20008000000 */
[----:B------:R-:W-:-:S02]  /*3b70*/  ISETP.GE.AND P2, PT, R12, 0x121, PT ;  /* 0x000001210c00780c */ /* 0x000fc40003f46270 */
[----:B------:R-:W-:Y:S02]  /*3b80*/  SEL R13, R52, RZ, P1 ;  /* 0x000000ff340d7207 */ /* 0x000fe40000800000 */
[----:B------:R-:W-:Y:S02]  /*3b90*/  SEL R12, R53, RZ, P1 ;  /* 0x000000ff350c7207 */ /* 0x000fe40000800000 */
[----:B------:R-:W-:Y:S01]  /*3ba0*/  LEA R43, R42, R43, 0x2 ;  /* 0x0000002b2a2b7211 */ /* 0x000fe200078e10ff */
[----:B------:R-:W-:Y:S01]  /*3bb0*/  FADD R50, R50, R13 ;  /* 0x0000000d32327221 */ /* 0x000fe20000000000 */
[----:B------:R-:W-:Y:S01]  /*3bc0*/  LEA R42, R42, R15, 0x2 ;  /* 0x0000000f2a2a7211 */ /* 0x000fe200078e10ff */
[----:B------:R-:W-:Y:S01]  /*3bd0*/  FADD R51, R51, R12 ;  /* 0x0000000c33337221 */ /* 0x000fe20000000000 */
[----:B--2---:R-:W-:Y:S02]  /*3be0*/  SEL R57, R57, RZ, P0 ;  /* 0x000000ff39397207 */ /* 0x004fe40000000000 */
[----:B------:R-:W-:Y:S01]  /*3bf0*/  SEL R52, R49, RZ, P0 ;  /* 0x000000ff31347207 */ /* 0x000fe20000000000 */
[----:B------:R-:W0:Y:S04]  /*3c00*/  LDS.128 R12, [R43] ;  /* 0x000000002b0c7984 */ /* 0x000e280000000c00 */
[----:B------:R-:W1:Y:S04]  /*3c10*/  LDS.128 R20, [R44+0x1000] ;  /* 0x001000002c147984 */ /* 0x000e680000000c00 */
[----:B------:R-:W2:Y:S01]  /*3c20*/  LDS.128 R16, [R45+0x2000] ;  /* 0x002000002d107984 */ /* 0x000ea20000000c00 */
[----:B------:R-:W-:Y:S01]  /*3c30*/  FADD R49, R36, R57 ;  /* 0x0000003924317221 */ /* 0x000fe20000000000 */
[----:B------:R-:W-:-:S02]  /*3c40*/  FADD R52, R37, R52 ;  /* 0x0000003425347221 */ /* 0x000fc40000000000 */
[----:B------:R-:W0:Y:S01]  /*3c50*/  LDS.128 R24, [R42+0x3000] ;  /* 0x003000002a187984 */ /* 0x000e220000000c00 */
[----:B------:R-:W0:Y:S01]  /*3c60*/  LDC.64 R36, c[0x0][0x218] ;  /* 0x00008600ff247b82 */ /* 0x000e220000000a00 */
[----:B---3--:R-:W-:Y:S02]  /*3c70*/  SEL R39, R39, RZ, P0 ;  /* 0x000000ff27277207 */ /* 0x008fe40000000000 */
[----:B------:R-:W-:Y:S02]  /*3c80*/  SEL R38, R38, RZ, P0 ;  /* 0x000000ff26267207 */ /* 0x000fe40000000000 */
[----:B------:R-:W-:Y:S02]  /*3c90*/  SEL R10, R10, RZ, P0 ;  /* 0x000000ff0a0a7207 */ /* 0x000fe40000000000 */
[----:B-----5:R-:W-:Y:S01]  /*3ca0*/  SEL R40, R40, RZ, P0 ;  /* 0x000000ff28287207 */ /* 0x020fe20000000000 */
[----:B------:R-:W-:Y:S01]  /*3cb0*/  FADD R28, R28, R39 ;  /* 0x000000271c1c7221 */ /* 0x000fe20000000000 */
[----:B------:R-:W-:Y:S01]  /*3cc0*/  FADD R38, R11, R38 ;  /* 0x000000260b267221 */ /* 0x000fe20000000000 */
[----:B------:R-:W-:-:S02]  /*3cd0*/  FADD R39, R9, R10 ;  /* 0x0000000a09277221 */ /* 0x000fc40000000000 */
[----:B------:R-:W3:Y:S01]  /*3ce0*/  LDC.64 R10, c[0x0][0x220] ;  /* 0x00008800ff0a7b82 */ /* 0x000ee20000000a00 */
[----:B------:R-:W-:Y:S01]  /*3cf0*/  FADD R29, R29, R40 ;  /* 0x000000281d1d7221 */ /* 0x000fe20000000000 */
[C---:B------:R-:W-:Y:S01]  /*3d00*/  ISETP.GE.AND P5, PT, R46.reuse, 0x121, PT ;  /* 0x000001212e00780c */ /* 0x040fe20003fa6270 */
[----:B------:R-:W-:Y:S01]  /*3d10*/  IMAD R46, R46, 0x300, R59 ;  /* 0x000003002e2e7824 */ /* 0x000fe200078e023b */
[----:B----4-:R-:W-:Y:S01]  /*3d20*/  SEL R41, R41, RZ, P0 ;  /* 0x000000ff29297207 */ /* 0x010fe20000000000 */
[----:B------:R-:W-:-:S04]  /*3d30*/  IMAD.IADD R47, R47, 0x1, -R58 ;  /* 0x000000012f2f7824 */ /* 0x000fc800078e0a3a */
[----:B------:R-:W-:Y:S01]  /*3d40*/  FADD R6, R6, R41 ;  /* 0x0000002906067221 */ /* 0x000fe20000000000 */
[----:B------:R-:W-:Y:S02]  /*3d50*/  SEL R53, R56, RZ, P0 ;  /* 0x000000ff38357207 */ /* 0x000fe40000000000 */
[----:B------:R-:W-:Y:S02]  /*3d60*/  I2FP.F32.S32 R47, R47 ;  /* 0x0000002f002f7245 */ /* 0x000fe40000201400 */
[----:B------:R-:W-:Y:S02]  /*3d70*/  SEL R55, R55, RZ, P0 ;  /* 0x000000ff37377207 */ /* 0x000fe40000000000 */
[----:B------:R-:W-:Y:S01]  /*3d80*/  FSETP.GEU.AND P1, PT, |R47|, 1.175494350822287508e-38, PT ;  /* 0x008000002f00780b */ /* 0x000fe20003f2e200 */
[----:B---3--:R-:W-:Y:S01]  /*3d90*/  IMAD.WIDE R60, R46, 0x4, R10 ;  /* 0x000000042e3c7825 */ /* 0x008fe200078e020a */
[----:B------:R-:W-:-:S05]  /*3da0*/  SEL R0, R0, RZ, P0 ;  /* 0x000000ff00007207 */ /* 0x000fca0000000000 */
[----:B------:R-:W-:Y:S01]  /*3db0*/  FADD R7, R7, R0 ;  /* 0x0000000007077221 */ /* 0x000fe20000000000 */
[----:B------:R-:W-:Y:S02]  /*3dc0*/  SEL R40, R5, RZ, P0 ;  /* 0x000000ff05287207 */ /* 0x000fe40000000000 */
[----:B------:R-:W-:-:S05]  /*3dd0*/  SEL R5, R2, RZ, P0 ;  /* 0x000000ff02057207 */ /* 0x000fca0000000000 */
[----:B------:R-:W-:Y:S01]  /*3de0*/  FADD R32, R32, R5 ;  /* 0x0000000520207221 */ /* 0x000fe20000000000 */
[----:B------:R-:W-:Y:S02]  /*3df0*/  SEL R3, R3, RZ, P0 ;  /* 0x000000ff03037207 */ /* 0x000fe40000000000 */
[----:B------:R-:W-:-:S03]  /*3e00*/  SEL R9, R4, RZ, P0 ;  /* 0x000000ff04097207 */ /* 0x000fc60000000000 */
[----:B------:R-:W-:Y:S01]  /*3e10*/  FADD R30, R30, R3 ;  /* 0x000000031e1e7221 */ /* 0x000fe20000000000 */
[----:B------:R-:W3:Y:S01]  /*3e20*/  LDC.64 R4, c[0x0][0x228] ;  /* 0x00008a00ff047b82 */ /* 0x000ee20000000a00 */
[----:B------:R-:W-:Y:S01]  /*3e30*/  IADD3 R3, R46, 0xc000, RZ ;  /* 0x0000c0002e037810 */ /* 0x000fe20007ffe0ff */
[----:B------:R-:W-:Y:S01]  /*3e40*/  FADD R0, R8, R9 ;  /* 0x0000000908007221 */ /* 0x000fe20000000000 */
[----:B0-----:R-:W-:-:S04]  /*3e50*/  IMAD.WIDE R8, R46, 0x4, R36 ;  /* 0x000000042e087825 */ /* 0x001fc800078e0224 */
[----:B------:R-:W-:Y:S01]  /*3e60*/  IMAD.WIDE R58, R3, 0x4, R36 ;  /* 0x00000004033a7825 */ /* 0x000fe200078e0224 */
[----:B------:R-:W-:Y:S02]  /*3e70*/  SEL R41, R35, RZ, P0 ;  /* 0x000000ff23297207 */ /* 0x000fe40000000000 */
[----:B------:R-:W-:-:S03]  /*3e80*/  IADD3 R35, R46, 0x18000, RZ ;  /* 0x000180002e237810 */ /* 0x000fc60007ffe0ff */
[----:B------:R-:W-:Y:S01]  /*3e90*/  FADD R50, R50, R41 ;  /* 0x0000002932327221 */ /* 0x000fe20000000000 */
[----:B------:R-:W-:Y:S01]  /*3ea0*/  IADD3 R41, R46, 0x24000, RZ ;  /* 0x000240002e297810 */ /* 0x000fe20007ffe0ff */
[----:B------:R-:W-:Y:S01]  /*3eb0*/  IMAD.WIDE R56, R35, 0x4, R36 ;  /* 0x0000000423387825 */ /* 0x000fe200078e0224 */
[----:B------:R0:W-:Y:S01]  /*3ec0*/  @!P5 STG.E.128 desc[UR20][R8.64], R12 ;  /* 0x0000000c0800d986 */ /* 0x0001e2000c101d14 */
[----:B------:R-:W-:Y:S02]  /*3ed0*/  SEL R34, R34, RZ, P0 ;  /* 0x000000ff22227207 */ /* 0x000fe40000000000 */
[----:B------:R-:W-:Y:S01]  /*3ee0*/  FSETP.GT.AND P0, PT, |R47|, 8.50705917302346158658e+37, PT ;  /* 0x7e8000002f00780b */ /* 0x000fe20003f04200 */
[----:B-1----:R-:W-:Y:S04]  /*3ef0*/  @!P4 STG.E.128 desc[UR20][R58.64], R20 ;  /* 0x000000143a00c986 */ /* 0x002fe8000c101d14 */
[----:B--2---:R1:W-:Y:S01]  /*3f00*/  @!P3 STG.E.128 desc[UR20][R56.64], R16 ;  /* 0x000000103800b986 */ /* 0x0043e2000c101d14 */
[----:B0-----:R-:W-:-:S04]  /*3f10*/  IMAD.WIDE R8, R3, 0x4, R10 ;  /* 0x0000000403087825 */ /* 0x001fc800078e020a */
[----:B-1----:R-:W-:-:S04]  /*3f20*/  IMAD.WIDE R56, R41, 0x4, R36 ;  /* 0x0000000429387825 */ /* 0x002fc800078e0224 */
[--C-:B------:R-:W-:Y:S01]  /*3f30*/  IMAD.WIDE R36, R35, 0x4, R10.reuse ;  /* 0x0000000423247825 */ /* 0x100fe200078e020a */
[----:B------:R-:W-:Y:S03]  /*3f40*/  @!P2 STG.E.128 desc[UR20][R56.64], R24 ;  /* 0x000000183800a986 */ /* 0x000fe6000c101d14 */
[----:B------:R-:W-:Y:S01]  /*3f50*/  IMAD.WIDE R10, R41, 0x4, R10 ;  /* 0x00000004290a7825 */ /* 0x000fe200078e020a */
[----:B------:R-:W-:Y:S04]  /*3f60*/  @!P5 STG.E.128 desc[UR20][R60.64], R12 ;  /* 0x0000000c3c00d986 */ /* 0x000fe8000c101d14 */
[----:B------:R0:W-:Y:S04]  /*3f70*/  @!P4 STG.E.128 desc[UR20][R8.64], R20 ;  /* 0x000000140800c986 */ /* 0x0001e8000c101d14 */
[----:B------:R-:W-:Y:S01]  /*3f80*/  @!P3 STG.E.128 desc[UR20][R36.64], R16 ;  /* 0x000000102400b986 */ /* 0x000fe2000c101d14 */
[----:B------:R-:W-:-:S03]  /*3f90*/  @P0 FMUL R47, R47, 0.25 ;  /* 0x3e8000002f2f0820 */ /* 0x000fc60000400000 */
[----:B------:R1:W-:Y:S01]  /*3fa0*/  @!P2 STG.E.128 desc[UR20][R10.64], R24 ;  /* 0x000000180a00a986 */ /* 0x0003e2000c101d14 */
[----:B---3--:R-:W-:-:S04]  /*3fb0*/  IMAD.WIDE R58, R35, 0x4, R4 ;  /* 0x00000004233a7825 */ /* 0x008fc800078e0204 */
[----:B------:R-:W-:Y:S01]  /*3fc0*/  @!P1 FMUL R47, R47, 16777216 ;  /* 0x4b8000002f2f9820 */ /* 0x000fe20000400000 */
[----:B0-----:R-:W-:-:S04]  /*3fd0*/  IMAD.WIDE R8, R3, 0x4, R4 ;  /* 0x0000000403087825 */ /* 0x001fc800078e0204 */
[----:B-1----:R-:W-:-:S04]  /*3fe0*/  IMAD.WIDE R10, R46, 0x4, R4 ;  /* 0x000000042e0a7825 */ /* 0x002fc800078e0204 */
[----:B------:R-:W-:Y:S01]  /*3ff0*/  IMAD.WIDE R4, R41, 0x4, R4 ;  /* 0x0000000429047825 */ /* 0x000fe200078e0204 */
[----:B------:R0:W-:Y:S04]  /*4000*/  @!P5 STG.E.128 desc[UR20][R10.64], R12 ;  /* 0x0000000c0a00d986 */ /* 0x0001e8000c101d14 */
[----:B------:R-:W-:Y:S04]  /*4010*/  @!P4 STG.E.128 desc[UR20][R8.64], R20 ;  /* 0x000000140800c986 */ /* 0x000fe8000c101d14 */
[----:B------:R-:W-:Y:S04]  /*4020*/  @!P3 STG.E.128 desc[UR20][R58.64], R16 ;  /* 0x000000103a00b986 */ /* 0x000fe8000c101d14 */
[----:B------:R1:W-:Y:S01]  /*4030*/  @!P2 STG.E.128 desc[UR20][R4.64], R24 ;  /* 0x000000180400a986 */ /* 0x0003e2000c101d14 */
[----:B------:R-:W0:Y:S01]  /*4040*/  MUFU.RCP R47, R47 ;  /* 0x0000002f002f7308 */ /* 0x000e220000001000 */
[----:B------:R-:W-:Y:S01]  /*4050*/  BAR.SYNC.DEFER_BLOCKING 0x0 ;  /* 0x0000000000007b1d */ /* 0x000fe20000010000 */
[----:B------:R-:W-:Y:S01]  /*4060*/  FADD R54, R54, R55 ;  /* 0x0000003736367221 */ /* 0x000fe20000000000 */
[----:B------:R-:W-:Y:S01]  /*4070*/  FADD R48, R48, R53 ;  /* 0x0000003530307221 */ /* 0x000fe20000000000 */
[----:B------:R-:W-:Y:S01]  /*4080*/  FADD R31, R31, R40 ;  /* 0x000000281f1f7221 */ /* 0x000fe20000000000 */
[----:B------:R-:W-:Y:S01]  /*4090*/  FADD R51, R51, R34 ;  /* 0x0000002233337221 */ /* 0x000fe20000000000 */
[----:B------:R-:W-:Y:S01]  /*40a0*/  @P0 FMUL R6, R6, 0.25 ;  /* 0x3e80000006060820 */ /* 0x000fe20000400000 */
        /* <DEDUP_REMOVED lines=15> */
[----:B------:R-:W-:Y:S01]  /*41a0*/  @!P1 FMUL R6, R6, 16777216 ;  /* 0x4b80000006069820 */ /* 0x000fe20000400000 */
        /* <DEDUP_REMOVED lines=15> */
[C---:B0-----:R-:W-:Y:S01]  /*42a0*/  FMUL R15, R47.reuse, R6 ;  /* 0x000000062f0f7220 */ /* 0x041fe20000400000 */
[C---:B-1----:R-:W-:Y:S01]  /*42b0*/  FMUL R5, R47.reuse, R7 ;  /* 0x000000072f057220 */ /* 0x042fe20000400000 */
[C---:B------:R-:W-:Y:S01]  /*42c0*/  FMUL R8, R47.reuse, R54 ;  /* 0x000000362f087220 */ /* 0x040fe20000400000 */
        /* <DEDUP_REMOVED lines=12> */
[----:B------:R-:W-:Y:S01]  /*4390*/  FMUL R19, R47, R51 ;  /* 0x000000332f137220 */ /* 0x000fe20000400000 */
[----:B------:R0:W-:Y:S01]  /*43a0*/  STS.128 [R33], R8 ;  /* 0x0000000821007388 */ /* 0x0001e20000000c00 */
[----:B------:R-:W1:Y:S03]  /*43b0*/  LDC.64 R20, c[0x0][0x230] ;  /* 0x00008c00ff147b82 */ /* 0x000e660000000a00 */
[----:B------:R-:W-:Y:S04]  /*43c0*/  STS.128 [R33+0x10], R12 ;  /* 0x0000100c21007388 */ /* 0x000fe80000000c00 */
[----:B------:R-:W-:Y:S04]  /*43d0*/  STS.128 [R33+0x20], R4 ;  /* 0x0000200421007388 */ /* 0x000fe80000000c00 */
[----:B------:R-:W-:Y:S01]  /*43e0*/  STS.128 [R33+0x30], R16 ;  /* 0x0000301021007388 */ /* 0x000fe20000000c00 */
[----:B------:R-:W-:Y:S06]  /*43f0*/  BAR.SYNC.DEFER_BLOCKING 0x0 ;  /* 0x0000000000007b1d */ /* 0x000fec0000010000 */
[----:B------:R-:W2:Y:S04]  /*4400*/  LDS.128 R36, [R43] ;  /* 0x000000002b247984 */ /* 0x000ea80000000c00 */
[----:B------:R-:W3:Y:S04]  /*4410*/  LDS.128 R24, [R44+0x1000] ;  /* 0x001000002c187984 */ /* 0x000ee80000000c00 */
[----:B------:R-:W4:Y:S01]  /*4420*/  LDS.128 R28, [R45+0x2000] ;  /* 0x002000002d1c7984 */ /* 0x000f220000000c00 */
[----:B-1----:R-:W-:-:S04]  /*4430*/  IMAD.WIDE R46, R46, 0x4, R20 ;  /* 0x000000042e2e7825 */ /* 0x002fc800078e0214 */
[----:B------:R-:W-:-:S04]  /*4440*/  IMAD.WIDE R2, R3, 0x4, R20 ;  /* 0x0000000403027825 */ /* 0x000fc800078e0214 */
[----:B0-----:R-:W-:Y:S01]  /*4450*/  IMAD.WIDE R8, R35, 0x4, R20 ;  /* 0x0000000423087825 */ /* 0x001fe200078e0214 */
[----:B--2---:R0:W-:Y:S04]  /*4460*/  @!P5 STG.E.128 desc[UR20][R46.64], R36 ;  /* 0x000000242e00d986 */ /* 0x0041e8000c101d14 */
[----:B---3--:R0:W-:Y:S04]  /*4470*/  @!P4 STG.E.128 desc[UR20][R2.64], R24 ;  /* 0x000000180200c986 */ /* 0x0081e8000c101d14 */
[----:B----4-:R0:W-:Y:S02]  /*4480*/  @!P3 STG.E.128 desc[UR20][R8.64], R28 ;  /* 0x0000001c0800b986 */ /* 0x0101e4000c101d14 */
[----:B0-----:R-:W-:Y:S05]  /*4490*/  @P2 EXIT ;  /* 0x000000000000294d */ /* 0x001fea0003800000 */
[----:B------:R-:W1:Y:S01]  /*44a0*/  LDS.128 R4, [R42+0x3000] ;  /* 0x003000002a047984 */ /* 0x000e620000000c00 */
[----:B0-----:R-:W-:-:S05]  /*44b0*/  IMAD.WIDE R2, R41, 0x4, R20 ;  /* 0x0000000429027825 */ /* 0x001fca00078e0214 */
[----:B-1----:R-:W-:Y:S01]  /*44c0*/  STG.E.128 desc[UR20][R2.64], R4 ;  /* 0x0000000402007986 */ /* 0x002fe2000c101d14 */
[----:B------:R-:W-:Y:S05]  /*44d0*/  EXIT ;  /* 0x000000000000794d */ /* 0x000fea0003800000 */
.L_x_0:
[----:B------:R-:W-:-:S00]  /*44e0*/  BRA `(.L_x_0) ;  /* 0xfffffffc00fc7947 */ /* 0x000fc0000383ffff */
[----:B------:R-:W-:-:S00]  /*44f0*/  NOP ;  /* 0x0000000000007918 */ /* 0x000fc00000000000 */
        /* <DEDUP_REMOVED lines=8> */
.L_x_1:


//--------------------- .nv.shared.triton_poi_fused_avg_pool2d_convolution_28 --------------------------
	.section	.nv.shared.triton_poi_fused_avg_pool2d_convolution_28,"aw",@nobits
	.sectionflags	@""
	.align	16
	.zero		1024


//--------------------- .nv.constant0.triton_poi_fused_avg_pool2d_convolution_28 --------------------------
	.section	.nv.constant0.triton_poi_fused_avg_pool2d_convolution_28,"a",@progbits
	.sectionflags	@""
	.align	4
.nv.constant0.triton_poi_fused_avg_pool2d_convolution_28:
	.zero		576
